//
// Generated by NVIDIA NVVM Compiler
//
// Compiler Build ID: CL-36424714
// Cuda compilation tools, release 13.0, V13.0.88
// Based on NVVM 20.0.0
//

.version 9.0
.target sm_100
.address_size 64

	// .globl	_Z21createSusscessorArrayPiS_S_S_ii
.global .align 1 .b8 _ZN34_INTERNAL_ccf6b672_4_k_cu_5120607d4cuda3std3__45__cpo5beginE[1];
.global .align 1 .b8 _ZN34_INTERNAL_ccf6b672_4_k_cu_5120607d4cuda3std3__45__cpo3endE[1];
.global .align 1 .b8 _ZN34_INTERNAL_ccf6b672_4_k_cu_5120607d4cuda3std3__45__cpo6cbeginE[1];
.global .align 1 .b8 _ZN34_INTERNAL_ccf6b672_4_k_cu_5120607d4cuda3std3__45__cpo4cendE[1];
.global .align 1 .b8 _ZN34_INTERNAL_ccf6b672_4_k_cu_5120607d4cuda3std3__45__cpo6rbeginE[1];
.global .align 1 .b8 _ZN34_INTERNAL_ccf6b672_4_k_cu_5120607d4cuda3std3__45__cpo4rendE[1];
.global .align 1 .b8 _ZN34_INTERNAL_ccf6b672_4_k_cu_5120607d4cuda3std3__45__cpo7crbeginE[1];
.global .align 1 .b8 _ZN34_INTERNAL_ccf6b672_4_k_cu_5120607d4cuda3std3__45__cpo5crendE[1];
.global .align 1 .b8 _ZN34_INTERNAL_ccf6b672_4_k_cu_5120607d4cuda3std3__436_GLOBAL__N__ccf6b672_4_k_cu_5120607d6ignoreE[1];
.global .align 1 .b8 _ZN34_INTERNAL_ccf6b672_4_k_cu_5120607d4cuda3std3__419piecewise_constructE[1];
.global .align 1 .b8 _ZN34_INTERNAL_ccf6b672_4_k_cu_5120607d4cuda3std3__48in_placeE[1];
.global .align 1 .b8 _ZN34_INTERNAL_ccf6b672_4_k_cu_5120607d4cuda3std3__420unreachable_sentinelE[1];
.global .align 1 .b8 _ZN34_INTERNAL_ccf6b672_4_k_cu_5120607d4cuda3std3__47nulloptE[1];
.global .align 1 .b8 _ZN34_INTERNAL_ccf6b672_4_k_cu_5120607d4cuda3std3__48unexpectE[1];
.global .align 1 .b8 _ZN34_INTERNAL_ccf6b672_4_k_cu_5120607d4cuda3std6ranges3__45__cpo4swapE[1];
.global .align 1 .b8 _ZN34_INTERNAL_ccf6b672_4_k_cu_5120607d4cuda3std6ranges3__45__cpo9iter_moveE[1];
.global .align 1 .b8 _ZN34_INTERNAL_ccf6b672_4_k_cu_5120607d4cuda3std6ranges3__45__cpo5beginE[1];
.global .align 1 .b8 _ZN34_INTERNAL_ccf6b672_4_k_cu_5120607d4cuda3std6ranges3__45__cpo3endE[1];
.global .align 1 .b8 _ZN34_INTERNAL_ccf6b672_4_k_cu_5120607d4cuda3std6ranges3__45__cpo6cbeginE[1];
.global .align 1 .b8 _ZN34_INTERNAL_ccf6b672_4_k_cu_5120607d4cuda3std6ranges3__45__cpo4cendE[1];
.global .align 1 .b8 _ZN34_INTERNAL_ccf6b672_4_k_cu_5120607d4cuda3std6ranges3__45__cpo7advanceE[1];
.global .align 1 .b8 _ZN34_INTERNAL_ccf6b672_4_k_cu_5120607d4cuda3std6ranges3__45__cpo9iter_swapE[1];
.global .align 1 .b8 _ZN34_INTERNAL_ccf6b672_4_k_cu_5120607d4cuda3std6ranges3__45__cpo4nextE[1];
.global .align 1 .b8 _ZN34_INTERNAL_ccf6b672_4_k_cu_5120607d4cuda3std6ranges3__45__cpo4prevE[1];
.global .align 1 .b8 _ZN34_INTERNAL_ccf6b672_4_k_cu_5120607d4cuda3std6ranges3__45__cpo4dataE[1];
.global .align 1 .b8 _ZN34_INTERNAL_ccf6b672_4_k_cu_5120607d4cuda3std6ranges3__45__cpo5cdataE[1];
.global .align 1 .b8 _ZN34_INTERNAL_ccf6b672_4_k_cu_5120607d4cuda3std6ranges3__45__cpo4sizeE[1];
.global .align 1 .b8 _ZN34_INTERNAL_ccf6b672_4_k_cu_5120607d4cuda3std6ranges3__45__cpo5ssizeE[1];
.global .align 1 .b8 _ZN34_INTERNAL_ccf6b672_4_k_cu_5120607d4cuda3std6ranges3__45__cpo8distanceE[1];
.global .align 1 .b8 _ZN34_INTERNAL_ccf6b672_4_k_cu_5120607d6thrust24THRUST_300001_SM_1000_NS8cuda_cub3parE[1];
.global .align 1 .b8 _ZN34_INTERNAL_ccf6b672_4_k_cu_5120607d6thrust24THRUST_300001_SM_1000_NS8cuda_cub10par_nosyncE[1];
.global .align 1 .b8 _ZN34_INTERNAL_ccf6b672_4_k_cu_5120607d6thrust24THRUST_300001_SM_1000_NS6system6detail10sequential3seqE[1];
.global .align 1 .b8 _ZN34_INTERNAL_ccf6b672_4_k_cu_5120607d6thrust24THRUST_300001_SM_1000_NS6system3cpp3parE[1];
.global .align 1 .b8 _ZN34_INTERNAL_ccf6b672_4_k_cu_5120607d6thrust24THRUST_300001_SM_1000_NS12placeholders2_1E[1];
.global .align 1 .b8 _ZN34_INTERNAL_ccf6b672_4_k_cu_5120607d6thrust24THRUST_300001_SM_1000_NS12placeholders2_2E[1];
.global .align 1 .b8 _ZN34_INTERNAL_ccf6b672_4_k_cu_5120607d6thrust24THRUST_300001_SM_1000_NS12placeholders2_3E[1];
.global .align 1 .b8 _ZN34_INTERNAL_ccf6b672_4_k_cu_5120607d6thrust24THRUST_300001_SM_1000_NS12placeholders2_4E[1];
.global .align 1 .b8 _ZN34_INTERNAL_ccf6b672_4_k_cu_5120607d6thrust24THRUST_300001_SM_1000_NS12placeholders2_5E[1];
.global .align 1 .b8 _ZN34_INTERNAL_ccf6b672_4_k_cu_5120607d6thrust24THRUST_300001_SM_1000_NS12placeholders2_6E[1];
.global .align 1 .b8 _ZN34_INTERNAL_ccf6b672_4_k_cu_5120607d6thrust24THRUST_300001_SM_1000_NS12placeholders2_7E[1];
.global .align 1 .b8 _ZN34_INTERNAL_ccf6b672_4_k_cu_5120607d6thrust24THRUST_300001_SM_1000_NS12placeholders2_8E[1];
.global .align 1 .b8 _ZN34_INTERNAL_ccf6b672_4_k_cu_5120607d6thrust24THRUST_300001_SM_1000_NS12placeholders2_9E[1];
.global .align 1 .b8 _ZN34_INTERNAL_ccf6b672_4_k_cu_5120607d6thrust24THRUST_300001_SM_1000_NS12placeholders3_10E[1];
.global .align 1 .b8 _ZN34_INTERNAL_ccf6b672_4_k_cu_5120607d6thrust24THRUST_300001_SM_1000_NS3seqE[1];
.global .align 1 .b8 _ZN34_INTERNAL_ccf6b672_4_k_cu_5120607d6thrust24THRUST_300001_SM_1000_NS6deviceE[1];

.visible .entry _Z21createSusscessorArrayPiS_S_S_ii(
	.param .u64 .ptr .align 1 _Z21createSusscessorArrayPiS_S_S_ii_param_0,
	.param .u64 .ptr .align 1 _Z21createSusscessorArrayPiS_S_S_ii_param_1,
	.param .u64 .ptr .align 1 _Z21createSusscessorArrayPiS_S_S_ii_param_2,
	.param .u64 .ptr .align 1 _Z21createSusscessorArrayPiS_S_S_ii_param_3,
	.param .u32 _Z21createSusscessorArrayPiS_S_S_ii_param_4,
	.param .u32 _Z21createSusscessorArrayPiS_S_S_ii_param_5
)
{
	.reg .pred 	%p<42>;
	.reg .b32 	%r<176>;
	.reg .b64 	%rd<81>;

	ld.param.u64 	%rd2, [_Z21createSusscessorArrayPiS_S_S_ii_param_0];
	ld.param.u64 	%rd5, [_Z21createSusscessorArrayPiS_S_S_ii_param_1];
	ld.param.u64 	%rd3, [_Z21createSusscessorArrayPiS_S_S_ii_param_2];
	ld.param.u64 	%rd4, [_Z21createSusscessorArrayPiS_S_S_ii_param_3];
	ld.param.u32 	%r38, [_Z21createSusscessorArrayPiS_S_S_ii_param_4];
	cvta.to.global.u64 	%rd1, %rd5;
	mov.u32 	%r39, %ctaid.x;
	mov.u32 	%r40, %ntid.x;
	mov.u32 	%r41, %tid.x;
	mad.lo.s32 	%r1, %r39, %r40, %r41;
	setp.ge.s32 	%p1, %r1, %r38;
	setp.lt.s32 	%p2, %r1, 0;
	or.pred  	%p3, %p2, %p1;
	@%p3 bra 	$L__BB0_16;
	cvta.to.global.u64 	%rd6, %rd4;
	mul.wide.u32 	%rd7, %r1, 4;
	add.s64 	%rd8, %rd6, %rd7;
	ld.global.u32 	%r175, [%rd8];
	add.s32 	%r167, %r175, 1;
	ld.global.u32 	%r4, [%rd8+4];
	setp.ge.s32 	%p4, %r167, %r4;
	@%p4 bra 	$L__BB0_15;
	add.s32 	%r43, %r175, 2;
	max.s32 	%r44, %r4, %r43;
	not.b32 	%r45, %r175;
	add.s32 	%r5, %r44, %r45;
	sub.s32 	%r46, %r44, %r175;
	add.s32 	%r47, %r46, -2;
	and.b32  	%r6, %r5, 15;
	setp.lt.u32 	%p5, %r47, 15;
	@%p5 bra 	$L__BB0_6;
	and.b32  	%r48, %r5, -16;
	neg.s32 	%r160, %r48;
	mov.u32 	%r162, %r175;
$L__BB0_4:
	.pragma "nounroll";
	add.s32 	%r49, %r175, 1;
	mul.wide.s32 	%rd9, %r49, 4;
	add.s64 	%rd10, %rd1, %rd9;
	ld.global.u32 	%r50, [%rd10];
	mul.wide.s32 	%rd11, %r162, 4;
	add.s64 	%rd12, %rd1, %rd11;
	ld.global.u32 	%r51, [%rd12];
	setp.lt.s32 	%p6, %r50, %r51;
	selp.b32 	%r52, %r49, %r162, %p6;
	ld.global.u32 	%r53, [%rd10+4];
	mul.wide.s32 	%rd13, %r52, 4;
	add.s64 	%rd14, %rd1, %rd13;
	ld.global.u32 	%r54, [%rd14];
	setp.lt.s32 	%p7, %r53, %r54;
	add.s32 	%r55, %r175, 2;
	selp.b32 	%r56, %r55, %r52, %p7;
	ld.global.u32 	%r57, [%rd10+8];
	mul.wide.s32 	%rd15, %r56, 4;
	add.s64 	%rd16, %rd1, %rd15;
	ld.global.u32 	%r58, [%rd16];
	setp.lt.s32 	%p8, %r57, %r58;
	add.s32 	%r59, %r175, 3;
	selp.b32 	%r60, %r59, %r56, %p8;
	ld.global.u32 	%r61, [%rd10+12];
	mul.wide.s32 	%rd17, %r60, 4;
	add.s64 	%rd18, %rd1, %rd17;
	ld.global.u32 	%r62, [%rd18];
	setp.lt.s32 	%p9, %r61, %r62;
	add.s32 	%r63, %r175, 4;
	selp.b32 	%r64, %r63, %r60, %p9;
	ld.global.u32 	%r65, [%rd10+16];
	mul.wide.s32 	%rd19, %r64, 4;
	add.s64 	%rd20, %rd1, %rd19;
	ld.global.u32 	%r66, [%rd20];
	setp.lt.s32 	%p10, %r65, %r66;
	add.s32 	%r67, %r175, 5;
	selp.b32 	%r68, %r67, %r64, %p10;
	ld.global.u32 	%r69, [%rd10+20];
	mul.wide.s32 	%rd21, %r68, 4;
	add.s64 	%rd22, %rd1, %rd21;
	ld.global.u32 	%r70, [%rd22];
	setp.lt.s32 	%p11, %r69, %r70;
	add.s32 	%r71, %r175, 6;
	selp.b32 	%r72, %r71, %r68, %p11;
	ld.global.u32 	%r73, [%rd10+24];
	mul.wide.s32 	%rd23, %r72, 4;
	add.s64 	%rd24, %rd1, %rd23;
	ld.global.u32 	%r74, [%rd24];
	setp.lt.s32 	%p12, %r73, %r74;
	add.s32 	%r75, %r175, 7;
	selp.b32 	%r76, %r75, %r72, %p12;
	ld.global.u32 	%r77, [%rd10+28];
	mul.wide.s32 	%rd25, %r76, 4;
	add.s64 	%rd26, %rd1, %rd25;
	ld.global.u32 	%r78, [%rd26];
	setp.lt.s32 	%p13, %r77, %r78;
	add.s32 	%r79, %r175, 8;
	selp.b32 	%r80, %r79, %r76, %p13;
	ld.global.u32 	%r81, [%rd10+32];
	mul.wide.s32 	%rd27, %r80, 4;
	add.s64 	%rd28, %rd1, %rd27;
	ld.global.u32 	%r82, [%rd28];
	setp.lt.s32 	%p14, %r81, %r82;
	add.s32 	%r83, %r175, 9;
	selp.b32 	%r84, %r83, %r80, %p14;
	ld.global.u32 	%r85, [%rd10+36];
	mul.wide.s32 	%rd29, %r84, 4;
	add.s64 	%rd30, %rd1, %rd29;
	ld.global.u32 	%r86, [%rd30];
	setp.lt.s32 	%p15, %r85, %r86;
	add.s32 	%r87, %r175, 10;
	selp.b32 	%r88, %r87, %r84, %p15;
	ld.global.u32 	%r89, [%rd10+40];
	mul.wide.s32 	%rd31, %r88, 4;
	add.s64 	%rd32, %rd1, %rd31;
	ld.global.u32 	%r90, [%rd32];
	setp.lt.s32 	%p16, %r89, %r90;
	add.s32 	%r91, %r175, 11;
	selp.b32 	%r92, %r91, %r88, %p16;
	ld.global.u32 	%r93, [%rd10+44];
	mul.wide.s32 	%rd33, %r92, 4;
	add.s64 	%rd34, %rd1, %rd33;
	ld.global.u32 	%r94, [%rd34];
	setp.lt.s32 	%p17, %r93, %r94;
	add.s32 	%r95, %r175, 12;
	selp.b32 	%r96, %r95, %r92, %p17;
	ld.global.u32 	%r97, [%rd10+48];
	mul.wide.s32 	%rd35, %r96, 4;
	add.s64 	%rd36, %rd1, %rd35;
	ld.global.u32 	%r98, [%rd36];
	setp.lt.s32 	%p18, %r97, %r98;
	add.s32 	%r99, %r175, 13;
	selp.b32 	%r100, %r99, %r96, %p18;
	ld.global.u32 	%r101, [%rd10+52];
	mul.wide.s32 	%rd37, %r100, 4;
	add.s64 	%rd38, %rd1, %rd37;
	ld.global.u32 	%r102, [%rd38];
	setp.lt.s32 	%p19, %r101, %r102;
	add.s32 	%r103, %r175, 14;
	selp.b32 	%r104, %r103, %r100, %p19;
	ld.global.u32 	%r105, [%rd10+56];
	mul.wide.s32 	%rd39, %r104, 4;
	add.s64 	%rd40, %rd1, %rd39;
	ld.global.u32 	%r106, [%rd40];
	setp.lt.s32 	%p20, %r105, %r106;
	add.s32 	%r107, %r175, 15;
	selp.b32 	%r108, %r107, %r104, %p20;
	ld.global.u32 	%r109, [%rd10+60];
	mul.wide.s32 	%rd41, %r108, 4;
	add.s64 	%rd42, %rd1, %rd41;
	ld.global.u32 	%r110, [%rd42];
	setp.lt.s32 	%p21, %r109, %r110;
	add.s32 	%r175, %r175, 16;
	selp.b32 	%r162, %r175, %r108, %p21;
	add.s32 	%r160, %r160, 16;
	setp.ne.s32 	%p22, %r160, 0;
	@%p22 bra 	$L__BB0_4;
	add.s32 	%r167, %r175, 1;
	mov.u32 	%r175, %r162;
$L__BB0_6:
	setp.eq.s32 	%p23, %r6, 0;
	@%p23 bra 	$L__BB0_15;
	and.b32  	%r18, %r5, 7;
	setp.lt.u32 	%p24, %r6, 8;
	@%p24 bra 	$L__BB0_9;
	mul.wide.s32 	%rd43, %r167, 4;
	add.s64 	%rd44, %rd1, %rd43;
	ld.global.u32 	%r112, [%rd44];
	mul.wide.s32 	%rd45, %r175, 4;
	add.s64 	%rd46, %rd1, %rd45;
	ld.global.u32 	%r113, [%rd46];
	setp.lt.s32 	%p25, %r112, %r113;
	selp.b32 	%r114, %r167, %r175, %p25;
	add.s32 	%r115, %r167, 1;
	ld.global.u32 	%r116, [%rd44+4];
	mul.wide.s32 	%rd47, %r114, 4;
	add.s64 	%rd48, %rd1, %rd47;
	ld.global.u32 	%r117, [%rd48];
	setp.lt.s32 	%p26, %r116, %r117;
	selp.b32 	%r118, %r115, %r114, %p26;
	add.s32 	%r119, %r167, 2;
	ld.global.u32 	%r120, [%rd44+8];
	mul.wide.s32 	%rd49, %r118, 4;
	add.s64 	%rd50, %rd1, %rd49;
	ld.global.u32 	%r121, [%rd50];
	setp.lt.s32 	%p27, %r120, %r121;
	selp.b32 	%r122, %r119, %r118, %p27;
	add.s32 	%r123, %r167, 3;
	ld.global.u32 	%r124, [%rd44+12];
	mul.wide.s32 	%rd51, %r122, 4;
	add.s64 	%rd52, %rd1, %rd51;
	ld.global.u32 	%r125, [%rd52];
	setp.lt.s32 	%p28, %r124, %r125;
	selp.b32 	%r126, %r123, %r122, %p28;
	add.s32 	%r127, %r167, 4;
	ld.global.u32 	%r128, [%rd44+16];
	mul.wide.s32 	%rd53, %r126, 4;
	add.s64 	%rd54, %rd1, %rd53;
	ld.global.u32 	%r129, [%rd54];
	setp.lt.s32 	%p29, %r128, %r129;
	selp.b32 	%r130, %r127, %r126, %p29;
	add.s32 	%r131, %r167, 5;
	ld.global.u32 	%r132, [%rd44+20];
	mul.wide.s32 	%rd55, %r130, 4;
	add.s64 	%rd56, %rd1, %rd55;
	ld.global.u32 	%r133, [%rd56];
	setp.lt.s32 	%p30, %r132, %r133;
	selp.b32 	%r134, %r131, %r130, %p30;
	add.s32 	%r135, %r167, 6;
	ld.global.u32 	%r136, [%rd44+24];
	mul.wide.s32 	%rd57, %r134, 4;
	add.s64 	%rd58, %rd1, %rd57;
	ld.global.u32 	%r137, [%rd58];
	setp.lt.s32 	%p31, %r136, %r137;
	selp.b32 	%r138, %r135, %r134, %p31;
	add.s32 	%r139, %r167, 7;
	ld.global.u32 	%r140, [%rd44+28];
	mul.wide.s32 	%rd59, %r138, 4;
	add.s64 	%rd60, %rd1, %rd59;
	ld.global.u32 	%r141, [%rd60];
	setp.lt.s32 	%p32, %r140, %r141;
	selp.b32 	%r175, %r139, %r138, %p32;
	add.s32 	%r167, %r167, 8;
$L__BB0_9:
	setp.eq.s32 	%p33, %r18, 0;
	@%p33 bra 	$L__BB0_15;
	and.b32  	%r24, %r5, 3;
	setp.lt.u32 	%p34, %r18, 4;
	@%p34 bra 	$L__BB0_12;
	mul.wide.s32 	%rd61, %r167, 4;
	add.s64 	%rd62, %rd1, %rd61;
	ld.global.u32 	%r143, [%rd62];
	mul.wide.s32 	%rd63, %r175, 4;
	add.s64 	%rd64, %rd1, %rd63;
	ld.global.u32 	%r144, [%rd64];
	setp.lt.s32 	%p35, %r143, %r144;
	selp.b32 	%r145, %r167, %r175, %p35;
	add.s32 	%r146, %r167, 1;
	ld.global.u32 	%r147, [%rd62+4];
	mul.wide.s32 	%rd65, %r145, 4;
	add.s64 	%rd66, %rd1, %rd65;
	ld.global.u32 	%r148, [%rd66];
	setp.lt.s32 	%p36, %r147, %r148;
	selp.b32 	%r149, %r146, %r145, %p36;
	add.s32 	%r150, %r167, 2;
	ld.global.u32 	%r151, [%rd62+8];
	mul.wide.s32 	%rd67, %r149, 4;
	add.s64 	%rd68, %rd1, %rd67;
	ld.global.u32 	%r152, [%rd68];
	setp.lt.s32 	%p37, %r151, %r152;
	selp.b32 	%r153, %r150, %r149, %p37;
	add.s32 	%r154, %r167, 3;
	ld.global.u32 	%r155, [%rd62+12];
	mul.wide.s32 	%rd69, %r153, 4;
	add.s64 	%rd70, %rd1, %rd69;
	ld.global.u32 	%r156, [%rd70];
	setp.lt.s32 	%p38, %r155, %r156;
	selp.b32 	%r175, %r154, %r153, %p38;
	add.s32 	%r167, %r167, 4;
$L__BB0_12:
	setp.eq.s32 	%p39, %r24, 0;
	@%p39 bra 	$L__BB0_15;
	neg.s32 	%r172, %r24;
$L__BB0_14:
	.pragma "nounroll";
	mul.wide.s32 	%rd71, %r167, 4;
	add.s64 	%rd72, %rd1, %rd71;
	ld.global.u32 	%r157, [%rd72];
	mul.wide.s32 	%rd73, %r175, 4;
	add.s64 	%rd74, %rd1, %rd73;
	ld.global.u32 	%r158, [%rd74];
	setp.lt.s32 	%p40, %r157, %r158;
	selp.b32 	%r175, %r167, %r175, %p40;
	add.s32 	%r167, %r167, 1;
	add.s32 	%r172, %r172, 1;
	setp.ne.s32 	%p41, %r172, 0;
	@%p41 bra 	$L__BB0_14;
$L__BB0_15:
	cvta.to.global.u64 	%rd75, %rd3;
	mul.wide.s32 	%rd76, %r175, 4;
	add.s64 	%rd77, %rd75, %rd76;
	ld.global.u32 	%r159, [%rd77];
	cvta.to.global.u64 	%rd78, %rd2;
	add.s64 	%rd80, %rd78, %rd7;
	st.global.u32 	[%rd80], %r159;
$L__BB0_16:
	ret;

}
	// .globl	_Z19createSuperVerticesPii
.visible .entry _Z19createSuperVerticesPii(
	.param .u64 .ptr .align 1 _Z19createSuperVerticesPii_param_0,
	.param .u32 _Z19createSuperVerticesPii_param_1
)
{
	.reg .pred 	%p<6>;
	.reg .b32 	%r<11>;
	.reg .b64 	%rd<9>;

	ld.param.u64 	%rd3, [_Z19createSuperVerticesPii_param_0];
	ld.param.u32 	%r5, [_Z19createSuperVerticesPii_param_1];
	cvta.to.global.u64 	%rd1, %rd3;
	mov.u32 	%r6, %ctaid.x;
	mov.u32 	%r7, %ntid.x;
	mov.u32 	%r8, %tid.x;
	mad.lo.s32 	%r1, %r6, %r7, %r8;
	setp.ge.s32 	%p1, %r1, %r5;
	setp.lt.s32 	%p2, %r1, 0;
	or.pred  	%p3, %p2, %p1;
	@%p3 bra 	$L__BB1_3;
	mul.wide.u32 	%rd4, %r1, 4;
	add.s64 	%rd2, %rd1, %rd4;
	ld.global.u32 	%r9, [%rd2];
	mul.wide.s32 	%rd5, %r9, 4;
	add.s64 	%rd6, %rd1, %rd5;
	ld.global.u32 	%r10, [%rd6];
	setp.eq.s32 	%p4, %r9, %r10;
	@%p4 bra 	$L__BB1_3;
$L__BB1_2:
	st.global.u32 	[%rd2], %r10;
	mul.wide.s32 	%rd7, %r10, 4;
	add.s64 	%rd8, %rd1, %rd7;
	ld.global.u32 	%r4, [%rd8];
	setp.ne.s32 	%p5, %r10, %r4;
	mov.u32 	%r10, %r4;
	@%p5 bra 	$L__BB1_2;
$L__BB1_3:
	ret;

}
	// .globl	_Z19createnewedgestreamPiP11edgeingraphiiS_S_
.visible .entry _Z19createnewedgestreamPiP11edgeingraphiiS_S_(
	.param .u64 .ptr .align 1 _Z19createnewedgestreamPiP11edgeingraphiiS_S__param_0,
	.param .u64 .ptr .align 1 _Z19createnewedgestreamPiP11edgeingraphiiS_S__param_1,
	.param .u32 _Z19createnewedgestreamPiP11edgeingraphiiS_S__param_2,
	.param .u32 _Z19createnewedgestreamPiP11edgeingraphiiS_S__param_3,
	.param .u64 .ptr .align 1 _Z19createnewedgestreamPiP11edgeingraphiiS_S__param_4,
	.param .u64 .ptr .align 1 _Z19createnewedgestreamPiP11edgeingraphiiS_S__param_5
)
{
	.reg .pred 	%p<4>;
	.reg .b32 	%r<13>;
	.reg .b64 	%rd<17>;

	ld.param.u64 	%rd1, [_Z19createnewedgestreamPiP11edgeingraphiiS_S__param_0];
	ld.param.u64 	%rd2, [_Z19createnewedgestreamPiP11edgeingraphiiS_S__param_1];
	ld.param.u32 	%r2, [_Z19createnewedgestreamPiP11edgeingraphiiS_S__param_3];
	ld.param.u64 	%rd3, [_Z19createnewedgestreamPiP11edgeingraphiiS_S__param_5];
	mov.u32 	%r3, %ctaid.x;
	mov.u32 	%r4, %ntid.x;
	mov.u32 	%r5, %tid.x;
	mad.lo.s32 	%r1, %r3, %r4, %r5;
	shl.b32 	%r6, %r2, 1;
	setp.ge.s32 	%p1, %r1, %r6;
	setp.lt.s32 	%p2, %r1, 0;
	or.pred  	%p3, %p2, %p1;
	@%p3 bra 	$L__BB2_2;
	cvta.to.global.u64 	%rd4, %rd2;
	cvta.to.global.u64 	%rd5, %rd1;
	cvta.to.global.u64 	%rd6, %rd3;
	mul.wide.u32 	%rd7, %r1, 12;
	add.s64 	%rd8, %rd4, %rd7;
	ld.global.u32 	%r7, [%rd8];
	mul.wide.s32 	%rd9, %r7, 4;
	add.s64 	%rd10, %rd5, %rd9;
	ld.global.u32 	%r8, [%rd10];
	mul.wide.s32 	%rd11, %r8, 4;
	add.s64 	%rd12, %rd6, %rd11;
	ld.global.u32 	%r9, [%rd12];
	st.global.u32 	[%rd8], %r9;
	ld.global.u32 	%r10, [%rd8+4];
	mul.wide.s32 	%rd13, %r10, 4;
	add.s64 	%rd14, %rd5, %rd13;
	ld.global.u32 	%r11, [%rd14];
	mul.wide.s32 	%rd15, %r11, 4;
	add.s64 	%rd16, %rd6, %rd15;
	ld.global.u32 	%r12, [%rd16];
	st.global.u32 	[%rd8+4], %r12;
$L__BB2_2:
	ret;

}
	// .globl	_ZN3cub18CUB_300001_SM_10006detail11EmptyKernelIvEEvv
.visible .entry _ZN3cub18CUB_300001_SM_10006detail11EmptyKernelIvEEvv()
{


	ret;

}


// ===== COMPILED SASS (sm_100) =====

	.target	sm_100

	.elftype	@"ET_EXEC"


//--------------------- .note.nv.tkinfo           --------------------------
	.section	.note.nv.tkinfo,"",@"SHT_NOTE"
	.sectionflags	@"SHF_NOTE_NV_TKINFO"
	.tkinfo
        /*0018*/ 	.word	0x00000002
        /*0030*/ 	.string	""
        /*0030*/ 	.string	"ptxas"
        /*0030*/ 	.string	"Cuda compilation tools, release 13.0, V13.0.88"
        /*0030*/ 	.string	"Build cuda_13.0.r13.0/compiler.36424714_0"
        /*0030*/ 	.string	"-arch sm_100 -m 64 "



//--------------------- .note.nv.cuinfo           --------------------------
	.section	.note.nv.cuinfo,"",@"SHT_NOTE"
	.sectionflags	@"SHF_NOTE_NV_CUINFO"
        /*0018*/ 	.short	0x0002
        /*001a*/ 	.short	0x0064
        /*001c*/ 	.short	0x0082
	.zero		2


//--------------------- .nv.info                  --------------------------
	.section	.nv.info,"",@"SHT_CUDA_INFO"
	.align	4


	//----- nvinfo : EIATTR_REGCOUNT
	.align		4
        /*0000*/ 	.byte	0x04, 0x2f
        /*0002*/ 	.short	(.L_46 - .L_45)
	.align		4
.L_45:
        /*0004*/ 	.word	index@(_Z21createSusscessorArrayPiS_S_S_ii)
        /*0008*/ 	.word	0x00000014


	//----- nvinfo : EIATTR_FRAME_SIZE
	.align		4
.L_46:
        /*000c*/ 	.byte	0x04, 0x11
        /*000e*/ 	.short	(.L_48 - .L_47)
	.align		4
.L_47:
        /*0010*/ 	.word	index@(_Z21createSusscessorArrayPiS_S_S_ii)
        /*0014*/ 	.word	0x00000000


	//----- nvinfo : EIATTR_REGCOUNT
	.align		4
.L_48:
        /*0018*/ 	.byte	0x04, 0x2f
        /*001a*/ 	.short	(.L_50 - .L_49)
	.align		4
.L_49:
        /*001c*/ 	.word	index@(_Z19createSuperVerticesPii)
        /*0020*/ 	.word	0x0000000c


	//----- nvinfo : EIATTR_FRAME_SIZE
	.align		4
.L_50:
        /*0024*/ 	.byte	0x04, 0x11
        /*0026*/ 	.short	(.L_52 - .L_51)
	.align		4
.L_51:
        /*0028*/ 	.word	index@(_Z19createSuperVerticesPii)
        /*002c*/ 	.word	0x00000000


	//----- nvinfo : EIATTR_REGCOUNT
	.align		4
.L_52:
        /*0030*/ 	.byte	0x04, 0x2f
        /*0032*/ 	.short	(.L_54 - .L_53)
	.align		4
.L_53:
        /*0034*/ 	.word	index@(_Z19createnewedgestreamPiP11edgeingraphiiS_S_)
        /*0038*/ 	.word	0x00000010


	//----- nvinfo : EIATTR_FRAME_SIZE
	.align		4
.L_54:
        /*003c*/ 	.byte	0x04, 0x11
        /*003e*/ 	.short	(.L_56 - .L_55)
	.align		4
.L_55:
        /*0040*/ 	.word	index@(_Z19createnewedgestreamPiP11edgeingraphiiS_S_)
        /*0044*/ 	.word	0x00000000


	//----- nvinfo : EIATTR_REGCOUNT
	.align		4
.L_56:
        /*0048*/ 	.byte	0x04, 0x2f
        /*004a*/ 	.short	(.L_58 - .L_57)
	.align		4
.L_57:
        /*004c*/ 	.word	index@(_ZN3cub18CUB_300001_SM_10006detail11EmptyKernelIvEEvv)
        /*0050*/ 	.word	0x00000004


	//----- nvinfo : EIATTR_FRAME_SIZE
	.align		4
.L_58:
        /*0054*/ 	.byte	0x04, 0x11
        /*0056*/ 	.short	(.L_60 - .L_59)
	.align		4
.L_59:
        /*0058*/ 	.word	index@(_ZN3cub18CUB_300001_SM_10006detail11EmptyKernelIvEEvv)
        /*005c*/ 	.word	0x00000000


	//----- nvinfo : EIATTR_MIN_STACK_SIZE
	.align		4
.L_60:
        /*0060*/ 	.byte	0x04, 0x12
        /*0062*/ 	.short	(.L_62 - .L_61)
	.align		4
.L_61:
        /*0064*/ 	.word	index@(_ZN3cub18CUB_300001_SM_10006detail11EmptyKernelIvEEvv)
        /*0068*/ 	.word	0x00000000


	//----- nvinfo : EIATTR_MIN_STACK_SIZE
	.align		4
.L_62:
        /*006c*/ 	.byte	0x04, 0x12
        /*006e*/ 	.short	(.L_64 - .L_63)
	.align		4
.L_63:
        /*0070*/ 	.word	index@(_Z19createnewedgestreamPiP11edgeingraphiiS_S_)
        /*0074*/ 	.word	0x00000000


	//----- nvinfo : EIATTR_MIN_STACK_SIZE
	.align		4
.L_64:
        /*0078*/ 	.byte	0x04, 0x12
        /*007a*/ 	.short	(.L_66 - .L_65)
	.align		4
.L_65:
        /*007c*/ 	.word	index@(_Z19createSuperVerticesPii)
        /*0080*/ 	.word	0x00000000


	//----- nvinfo : EIATTR_MIN_STACK_SIZE
	.align		4
.L_66:
        /*0084*/ 	.byte	0x04, 0x12
        /*0086*/ 	.short	(.L_68 - .L_67)
	.align		4
.L_67:
        /*0088*/ 	.word	index@(_Z21createSusscessorArrayPiS_S_S_ii)
        /*008c*/ 	.word	0x00000000
.L_68:


//--------------------- .nv.compat                --------------------------
	.section	.nv.compat,"",@"SHT_CUDA_COMPAT_INFO"
	.align	4
        /*0000*/ 	.byte	0x02, 0x09, 0x00, 0x00, 0x02, 0x02, 0x01, 0x00, 0x02, 0x05, 0x05, 0x00, 0x03, 0x07, 0x01, 0x01
        /*0010*/ 	.byte	0x02, 0x03, 0x00, 0x00, 0x02, 0x06, 0x01, 0x00, 0x04, 0x0b, 0x08, 0x00, 0x09, 0x00, 0x00, 0x00
        /*0020*/ 	.byte	0x00, 0x00, 0x00, 0x00


//--------------------- .nv.info._ZN3cub18CUB_300001_SM_10006detail11EmptyKernelIvEEvv --------------------------
	.section	.nv.info._ZN3cub18CUB_300001_SM_10006detail11EmptyKernelIvEEvv,"",@"SHT_CUDA_INFO"
	.sectionflags	@""
	.align	4


	//----- nvinfo : EIATTR_CUDA_API_VERSION
	.align		4
        /*0000*/ 	.byte	0x04, 0x37
        /*0002*/ 	.short	(.L_70 - .L_69)
.L_69:
        /*0004*/ 	.word	0x00000082


	//----- nvinfo : EIATTR_SPARSE_MMA_MASK
	.align		4
.L_70:
        /*0008*/ 	.byte	0x03, 0x50
        /*000a*/ 	.short	0x0000


	//----- nvinfo : EIATTR_MAXREG_COUNT
	.align		4
        /*000c*/ 	.byte	0x03, 0x1b
        /*000e*/ 	.short	0x00ff


	//----- nvinfo : EIATTR_MERCURY_ISA_VERSION
	.align		4
        /*0010*/ 	.byte	0x03, 0x5f
        /*0012*/ 	.short	0x0101


	//----- nvinfo : EIATTR_VRC_CTA_INIT_COUNT
	.align		4
        /*0014*/ 	.byte	0x02, 0x4a
	.zero		1
	.zero		1


	//----- nvinfo : EIATTR_EXIT_INSTR_OFFSETS
	.align		4
        /*0018*/ 	.byte	0x04, 0x1c
        /*001a*/ 	.short	(.L_72 - .L_71)


	//   ....[0]....
.L_71:
        /*001c*/ 	.word	0x00000010


	//----- nvinfo : EIATTR_SW_WAR
	.align		4
.L_72:
        /*0020*/ 	.byte	0x04, 0x36
        /*0022*/ 	.short	(.L_74 - .L_73)
.L_73:
        /*0024*/ 	.word	0x00000008
.L_74:


//--------------------- .nv.info._Z19createnewedgestreamPiP11edgeingraphiiS_S_ --------------------------
	.section	.nv.info._Z19createnewedgestreamPiP11edgeingraphiiS_S_,"",@"SHT_CUDA_INFO"
	.sectionflags	@""
	.align	4


	//----- nvinfo : EIATTR_CUDA_API_VERSION
	.align		4
        /*0000*/ 	.byte	0x04, 0x37
        /*0002*/ 	.short	(.L_76 - .L_75)
.L_75:
        /*0004*/ 	.word	0x00000082


	//----- nvinfo : EIATTR_KPARAM_INFO
	.align		4
.L_76:
        /*0008*/ 	.byte	0x04, 0x17
        /*000a*/ 	.short	(.L_78 - .L_77)
.L_77:
        /*000c*/ 	.word	0x00000000
        /*0010*/ 	.short	0x0005
        /*0012*/ 	.short	0x0020
        /*0014*/ 	.byte	0x00, 0xf5, 0x21, 0x00


	//----- nvinfo : EIATTR_KPARAM_INFO
	.align		4
.L_78:
        /*0018*/ 	.byte	0x04, 0x17
        /*001a*/ 	.short	(.L_80 - .L_79)
.L_79:
        /*001c*/ 	.word	0x00000000
        /*0020*/ 	.short	0x0004
        /*0022*/ 	.short	0x0018
        /*0024*/ 	.byte	0x00, 0xf5, 0x21, 0x00


	//----- nvinfo : EIATTR_KPARAM_INFO
	.align		4
.L_80:
        /*0028*/ 	.byte	0x04, 0x17
        /*002a*/ 	.short	(.L_82 - .L_81)
.L_81:
        /*002c*/ 	.word	0x00000000
        /*0030*/ 	.short	0x0003
        /*0032*/ 	.short	0x0014
        /*0034*/ 	.byte	0x00, 0xf0, 0x11, 0x00


	//----- nvinfo : EIATTR_KPARAM_INFO
	.align		4
.L_82:
        /*0038*/ 	.byte	0x04, 0x17
        /*003a*/ 	.short	(.L_84 - .L_83)
.L_83:
        /*003c*/ 	.word	0x00000000
        /*0040*/ 	.short	0x0002
        /*0042*/ 	.short	0x0010
        /*0044*/ 	.byte	0x00, 0xf0, 0x11, 0x00


	//----- nvinfo : EIATTR_KPARAM_INFO
	.align		4
.L_84:
        /*0048*/ 	.byte	0x04, 0x17
        /*004a*/ 	.short	(.L_86 - .L_85)
.L_85:
        /*004c*/ 	.word	0x00000000
        /*0050*/ 	.short	0x0001
        /*0052*/ 	.short	0x0008
        /*0054*/ 	.byte	0x00, 0xf5, 0x21, 0x00


	//----- nvinfo : EIATTR_KPARAM_INFO
	.align		4
.L_86:
        /*0058*/ 	.byte	0x04, 0x17
        /*005a*/ 	.short	(.L_88 - .L_87)
.L_87:
        /*005c*/ 	.word	0x00000000
        /*0060*/ 	.short	0x0000
        /*0062*/ 	.short	0x0000
        /*0064*/ 	.byte	0x00, 0xf5, 0x21, 0x00


	//----- nvinfo : EIATTR_SPARSE_MMA_MASK
	.align		4
.L_88:
        /*0068*/ 	.byte	0x03, 0x50
        /*006a*/ 	.short	0x0000


	//----- nvinfo : EIATTR_MAXREG_COUNT
	.align		4
        /*006c*/ 	.byte	0x03, 0x1b
        /*006e*/ 	.short	0x00ff


	//----- nvinfo : EIATTR_MERCURY_ISA_VERSION
	.align		4
        /*0070*/ 	.byte	0x03, 0x5f
        /*0072*/ 	.short	0x0101


	//----- nvinfo : EIATTR_VRC_CTA_INIT_COUNT
	.align		4
        /*0074*/ 	.byte	0x02, 0x4a
	.zero		1
	.zero		1


	//----- nvinfo : EIATTR_EXIT_INSTR_OFFSETS
	.align		4
        /*0078*/ 	.byte	0x04, 0x1c
        /*007a*/ 	.short	(.L_90 - .L_89)


	//   ....[0]....
.L_89:
        /*007c*/ 	.word	0x00000090


	//   ....[1]....
        /*0080*/ 	.word	0x000001b0


	//----- nvinfo : EIATTR_CBANK_PARAM_SIZE
	.align		4
.L_90:
        /*0084*/ 	.byte	0x03, 0x19
        /*0086*/ 	.short	0x0028


	//----- nvinfo : EIATTR_PARAM_CBANK
	.align		4
        /*0088*/ 	.byte	0x04, 0x0a
        /*008a*/ 	.short	(.L_92 - .L_91)
	.align		4
.L_91:
        /*008c*/ 	.word	index@(.nv.constant0._Z19createnewedgestreamPiP11edgeingraphiiS_S_)
        /*0090*/ 	.short	0x0380
        /*0092*/ 	.short	0x0028


	//----- nvinfo : EIATTR_SW_WAR
	.align		4
.L_92:
        /*0094*/ 	.byte	0x04, 0x36
        /*0096*/ 	.short	(.L_94 - .L_93)
.L_93:
        /*0098*/ 	.word	0x00000008
.L_94:


//--------------------- .nv.info._Z19createSuperVerticesPii --------------------------
	.section	.nv.info._Z19createSuperVerticesPii,"",@"SHT_CUDA_INFO"
	.sectionflags	@""
	.align	4


	//----- nvinfo : EIATTR_CUDA_API_VERSION
	.align		4
        /*0000*/ 	.byte	0x04, 0x37
        /*0002*/ 	.short	(.L_96 - .L_95)
.L_95:
        /*0004*/ 	.word	0x00000082


	//----- nvinfo : EIATTR_KPARAM_INFO
	.align		4
.L_96:
        /*0008*/ 	.byte	0x04, 0x17
        /*000a*/ 	.short	(.L_98 - .L_97)
.L_97:
        /*000c*/ 	.word	0x00000000
        /*0010*/ 	.short	0x0001
        /*0012*/ 	.short	0x0008
        /*0014*/ 	.byte	0x00, 0xf0, 0x11, 0x00


	//----- nvinfo : EIATTR_KPARAM_INFO
	.align		4
.L_98:
        /*0018*/ 	.byte	0x04, 0x17
        /*001a*/ 	.short	(.L_100 - .L_99)
.L_99:
        /*001c*/ 	.word	0x00000000
        /*0020*/ 	.short	0x0000
        /*0022*/ 	.short	0x0000
        /*0024*/ 	.byte	0x00, 0xf5, 0x21, 0x00


	//----- nvinfo : EIATTR_SPARSE_MMA_MASK
	.align		4
.L_100:
        /*0028*/ 	.byte	0x03, 0x50
        /*002a*/ 	.short	0x0000


	//----- nvinfo : EIATTR_MAXREG_COUNT
	.align		4
        /*002c*/ 	.byte	0x03, 0x1b
        /*002e*/ 	.short	0x00ff


	//----- nvinfo : EIATTR_MERCURY_ISA_VERSION
	.align		4
        /*0030*/ 	.byte	0x03, 0x5f
        /*0032*/ 	.short	0x0101


	//----- nvinfo : EIATTR_VRC_CTA_INIT_COUNT
	.align		4
        /*0034*/ 	.byte	0x02, 0x4a
	.zero		1
	.zero		1


	//----- nvinfo : EIATTR_EXIT_INSTR_OFFSETS
	.align		4
        /*0038*/ 	.byte	0x04, 0x1c
        /*003a*/ 	.short	(.L_102 - .L_101)


	//   ....[0]....
.L_101:
        /*003c*/ 	.word	0x00000080


	//   ....[1]....
        /*0040*/ 	.word	0x00000100


	//   ....[2]....
        /*0044*/ 	.word	0x00000180


	//----- nvinfo : EIATTR_CRS_STACK_SIZE
	.align		4
.L_102:
        /*0048*/ 	.byte	0x04, 0x1e
        /*004a*/ 	.short	(.L_104 - .L_103)
.L_103:
        /*004c*/ 	.word	0x00000000


	//----- nvinfo : EIATTR_CBANK_PARAM_SIZE
	.align		4
.L_104:
        /*0050*/ 	.byte	0x03, 0x19
        /*0052*/ 	.short	0x000c


	//----- nvinfo : EIATTR_PARAM_CBANK
	.align		4
        /*0054*/ 	.byte	0x04, 0x0a
        /*0056*/ 	.short	(.L_106 - .L_105)
	.align		4
.L_105:
        /*0058*/ 	.word	index@(.nv.constant0._Z19createSuperVerticesPii)
        /*005c*/ 	.short	0x0380
        /*005e*/ 	.short	0x000c


	//----- nvinfo : EIATTR_SW_WAR
	.align		4
.L_106:
        /*0060*/ 	.byte	0x04, 0x36
        /*0062*/ 	.short	(.L_108 - .L_107)
.L_107:
        /*0064*/ 	.word	0x00000008
.L_108:


//--------------------- .nv.info._Z21createSusscessorArrayPiS_S_S_ii --------------------------
	.section	.nv.info._Z21createSusscessorArrayPiS_S_S_ii,"",@"SHT_CUDA_INFO"
	.sectionflags	@""
	.align	4


	//----- nvinfo : EIATTR_CUDA_API_VERSION
	.align		4
        /*0000*/ 	.byte	0x04, 0x37
        /*0002*/ 	.short	(.L_110 - .L_109)
.L_109:
        /*0004*/ 	.word	0x00000082


	//----- nvinfo : EIATTR_KPARAM_INFO
	.align		4
.L_110:
        /*0008*/ 	.byte	0x04, 0x17
        /*000a*/ 	.short	(.L_112 - .L_111)
.L_111:
        /*000c*/ 	.word	0x00000000
        /*0010*/ 	.short	0x0005
        /*0012*/ 	.short	0x0024
        /*0014*/ 	.byte	0x00, 0xf0, 0x11, 0x00


	//----- nvinfo : EIATTR_KPARAM_INFO
	.align		4
.L_112:
        /*0018*/ 	.byte	0x04, 0x17
        /*001a*/ 	.short	(.L_114 - .L_113)
.L_113:
        /*001c*/ 	.word	0x00000000
        /*0020*/ 	.short	0x0004
        /*0022*/ 	.short	0x0020
        /*0024*/ 	.byte	0x00, 0xf0, 0x11, 0x00


	//----- nvinfo : EIATTR_KPARAM_INFO
	.align		4
.L_114:
        /*0028*/ 	.byte	0x04, 0x17
        /*002a*/ 	.short	(.L_116 - .L_115)
.L_115:
        /*002c*/ 	.word	0x00000000
        /*0030*/ 	.short	0x0003
        /*0032*/ 	.short	0x0018
        /*0034*/ 	.byte	0x00, 0xf5, 0x21, 0x00


	//----- nvinfo : EIATTR_KPARAM_INFO
	.align		4
.L_116:
        /*0038*/ 	.byte	0x04, 0x17
        /*003a*/ 	.short	(.L_118 - .L_117)
.L_117:
        /*003c*/ 	.word	0x00000000
        /*0040*/ 	.short	0x0002
        /*0042*/ 	.short	0x0010
        /*0044*/ 	.byte	0x00, 0xf5, 0x21, 0x00


	//----- nvinfo : EIATTR_KPARAM_INFO
	.align		4
.L_118:
        /*0048*/ 	.byte	0x04, 0x17
        /*004a*/ 	.short	(.L_120 - .L_119)
.L_119:
        /*004c*/ 	.word	0x00000000
        /*0050*/ 	.short	0x0001
        /*0052*/ 	.short	0x0008
        /*0054*/ 	.byte	0x00, 0xf5, 0x21, 0x00


	//----- nvinfo : EIATTR_KPARAM_INFO
	.align		4
.L_120:
        /*0058*/ 	.byte	0x04, 0x17
        /*005a*/ 	.short	(.L_122 - .L_121)
.L_121:
        /*005c*/ 	.word	0x00000000
        /*0060*/ 	.short	0x0000
        /*0062*/ 	.short	0x0000
        /*0064*/ 	.byte	0x00, 0xf5, 0x21, 0x00


	//----- nvinfo : EIATTR_SPARSE_MMA_MASK
	.align		4
.L_122:
        /*0068*/ 	.byte	0x03, 0x50
        /*006a*/ 	.short	0x0000


	//----- nvinfo : EIATTR_MAXREG_COUNT
	.align		4
        /*006c*/ 	.byte	0x03, 0x1b
        /*006e*/ 	.short	0x00ff


	//----- nvinfo : EIATTR_MERCURY_ISA_VERSION
	.align		4
        /*0070*/ 	.byte	0x03, 0x5f
        /*0072*/ 	.short	0x0101


	//----- nvinfo : EIATTR_VRC_CTA_INIT_COUNT
	.align		4
        /*0074*/ 	.byte	0x02, 0x4a
	.zero		1
	.zero		1


	//----- nvinfo : EIATTR_EXIT_INSTR_OFFSETS
	.align		4
        /*0078*/ 	.byte	0x04, 0x1c
        /*007a*/ 	.short	(.L_124 - .L_123)


	//   ....[0]....
.L_123:
        /*007c*/ 	.word	0x00000080


	//   ....[1]....
        /*0080*/ 	.word	0x00000e10


	//----- nvinfo : EIATTR_CRS_STACK_SIZE
	.align		4
.L_124:
        /*0084*/ 	.byte	0x04, 0x1e
        /*0086*/ 	.short	(.L_126 - .L_125)
.L_125:
        /*0088*/ 	.word	0x00000000


	//----- nvinfo : EIATTR_CBANK_PARAM_SIZE
	.align		4
.L_126:
        /*008c*/ 	.byte	0x03, 0x19
        /*008e*/ 	.short	0x0028


	//----- nvinfo : EIATTR_PARAM_CBANK
	.align		4
        /*0090*/ 	.byte	0x04, 0x0a
        /*0092*/ 	.short	(.L_128 - .L_127)
	.align		4
.L_127:
        /*0094*/ 	.word	index@(.nv.constant0._Z21createSusscessorArrayPiS_S_S_ii)
        /*0098*/ 	.short	0x0380
        /*009a*/ 	.short	0x0028


	//----- nvinfo : EIATTR_SW_WAR
	.align		4
.L_128:
        /*009c*/ 	.byte	0x04, 0x36
        /*009e*/ 	.short	(.L_130 - .L_129)
.L_129:
        /*00a0*/ 	.word	0x00000008
.L_130:


//--------------------- .nv.callgraph             --------------------------
	.section	.nv.callgraph,"",@"SHT_CUDA_CALLGRAPH"
	.align	4
	.sectionentsize	8
	.align		4
        /*0000*/ 	.word	0x00000000
	.align		4
        /*0004*/ 	.word	0xffffffff
	.align		4
        /*0008*/ 	.word	0x00000000
	.align		4
        /*000c*/ 	.word	0xfffffffe
	.align		4
        /*0010*/ 	.word	0x00000000
	.align		4
        /*0014*/ 	.word	0xfffffffd
	.align		4
        /*0018*/ 	.word	0x00000000
	.align		4
        /*001c*/ 	.word	0xfffffffc


//--------------------- .nv.constant4             --------------------------
	.section	.nv.constant4,"a",@progbits
	.align	8
	.align		8
.nv.constant4:
        /*0000*/ 	.dword	_ZN34_INTERNAL_ccf6b672_4_k_cu_5120607d4cuda3std3__45__cpo5beginE
	.align		8
        /*0008*/ 	.dword	_ZN34_INTERNAL_ccf6b672_4_k_cu_5120607d4cuda3std3__45__cpo3endE
	.align		8
        /*0010*/ 	.dword	_ZN34_INTERNAL_ccf6b672_4_k_cu_5120607d4cuda3std3__45__cpo6cbeginE
	.align		8
        /*0018*/ 	.dword	_ZN34_INTERNAL_ccf6b672_4_k_cu_5120607d4cuda3std3__45__cpo4cendE
	.align		8
        /*0020*/ 	.dword	_ZN34_INTERNAL_ccf6b672_4_k_cu_5120607d4cuda3std3__45__cpo6rbeginE
	.align		8
        /*0028*/ 	.dword	_ZN34_INTERNAL_ccf6b672_4_k_cu_5120607d4cuda3std3__45__cpo4rendE
	.align		8
        /*0030*/ 	.dword	_ZN34_INTERNAL_ccf6b672_4_k_cu_5120607d4cuda3std3__45__cpo7crbeginE
	.align		8
        /*0038*/ 	.dword	_ZN34_INTERNAL_ccf6b672_4_k_cu_5120607d4cuda3std3__45__cpo5crendE
	.align		8
        /*0040*/ 	.dword	_ZN34_INTERNAL_ccf6b672_4_k_cu_5120607d4cuda3std3__436_GLOBAL__N__ccf6b672_4_k_cu_5120607d6ignoreE
	.align		8
        /*0048*/ 	.dword	_ZN34_INTERNAL_ccf6b672_4_k_cu_5120607d4cuda3std3__419piecewise_constructE
	.align		8
        /*0050*/ 	.dword	_ZN34_INTERNAL_ccf6b672_4_k_cu_5120607d4cuda3std3__48in_placeE
	.align		8
        /*0058*/ 	.dword	_ZN34_INTERNAL_ccf6b672_4_k_cu_5120607d4cuda3std3__420unreachable_sentinelE
	.align		8
        /*0060*/ 	.dword	_ZN34_INTERNAL_ccf6b672_4_k_cu_5120607d4cuda3std3__47nulloptE
	.align		8
        /*0068*/ 	.dword	_ZN34_INTERNAL_ccf6b672_4_k_cu_5120607d4cuda3std3__48unexpectE
	.align		8
        /*0070*/ 	.dword	_ZN34_INTERNAL_ccf6b672_4_k_cu_5120607d4cuda3std6ranges3__45__cpo4swapE
	.align		8
        /*0078*/ 	.dword	_ZN34_INTERNAL_ccf6b672_4_k_cu_5120607d4cuda3std6ranges3__45__cpo9iter_moveE
	.align		8
        /*0080*/ 	.dword	_ZN34_INTERNAL_ccf6b672_4_k_cu_5120607d4cuda3std6ranges3__45__cpo5beginE
	.align		8
        /*0088*/ 	.dword	_ZN34_INTERNAL_ccf6b672_4_k_cu_5120607d4cuda3std6ranges3__45__cpo3endE
	.align		8
        /*0090*/ 	.dword	_ZN34_INTERNAL_ccf6b672_4_k_cu_5120607d4cuda3std6ranges3__45__cpo6cbeginE
	.align		8
        /*0098*/ 	.dword	_ZN34_INTERNAL_ccf6b672_4_k_cu_5120607d4cuda3std6ranges3__45__cpo4cendE
	.align		8
        /*00a0*/ 	.dword	_ZN34_INTERNAL_ccf6b672_4_k_cu_5120607d4cuda3std6ranges3__45__cpo7advanceE
	.align		8
        /*00a8*/ 	.dword	_ZN34_INTERNAL_ccf6b672_4_k_cu_5120607d4cuda3std6ranges3__45__cpo9iter_swapE
	.align		8
        /*00b0*/ 	.dword	_ZN34_INTERNAL_ccf6b672_4_k_cu_5120607d4cuda3std6ranges3__45__cpo4nextE
	.align		8
        /*00b8*/ 	.dword	_ZN34_INTERNAL_ccf6b672_4_k_cu_5120607d4cuda3std6ranges3__45__cpo4prevE
	.align		8
        /*00c0*/ 	.dword	_ZN34_INTERNAL_ccf6b672_4_k_cu_5120607d4cuda3std6ranges3__45__cpo4dataE
	.align		8
        /*00c8*/ 	.dword	_ZN34_INTERNAL_ccf6b672_4_k_cu_5120607d4cuda3std6ranges3__45__cpo5cdataE
	.align		8
        /*00d0*/ 	.dword	_ZN34_INTERNAL_ccf6b672_4_k_cu_5120607d4cuda3std6ranges3__45__cpo4sizeE
	.align		8
        /*00d8*/ 	.dword	_ZN34_INTERNAL_ccf6b672_4_k_cu_5120607d4cuda3std6ranges3__45__cpo5ssizeE
	.align		8
        /*00e0*/ 	.dword	_ZN34_INTERNAL_ccf6b672_4_k_cu_5120607d4cuda3std6ranges3__45__cpo8distanceE
	.align		8
        /*00e8*/ 	.dword	_ZN34_INTERNAL_ccf6b672_4_k_cu_5120607d6thrust24THRUST_300001_SM_1000_NS8cuda_cub3parE
	.align		8
        /*00f0*/ 	.dword	_ZN34_INTERNAL_ccf6b672_4_k_cu_5120607d6thrust24THRUST_300001_SM_1000_NS8cuda_cub10par_nosyncE
	.align		8
        /*00f8*/ 	.dword	_ZN34_INTERNAL_ccf6b672_4_k_cu_5120607d6thrust24THRUST_300001_SM_1000_NS6system6detail10sequential3seqE
	.align		8
        /*0100*/ 	.dword	_ZN34_INTERNAL_ccf6b672_4_k_cu_5120607d6thrust24THRUST_300001_SM_1000_NS6system3cpp3parE
	.align		8
        /*0108*/ 	.dword	_ZN34_INTERNAL_ccf6b672_4_k_cu_5120607d6thrust24THRUST_300001_SM_1000_NS12placeholders2_1E
	.align		8
        /*0110*/ 	.dword	_ZN34_INTERNAL_ccf6b672_4_k_cu_5120607d6thrust24THRUST_300001_SM_1000_NS12placeholders2_2E
	.align		8
        /*0118*/ 	.dword	_ZN34_INTERNAL_ccf6b672_4_k_cu_5120607d6thrust24THRUST_300001_SM_1000_NS12placeholders2_3E
	.align		8
        /*0120*/ 	.dword	_ZN34_INTERNAL_ccf6b672_4_k_cu_5120607d6thrust24THRUST_300001_SM_1000_NS12placeholders2_4E
	.align		8
        /*0128*/ 	.dword	_ZN34_INTERNAL_ccf6b672_4_k_cu_5120607d6thrust24THRUST_300001_SM_1000_NS12placeholders2_5E
	.align		8
        /*0130*/ 	.dword	_ZN34_INTERNAL_ccf6b672_4_k_cu_5120607d6thrust24THRUST_300001_SM_1000_NS12placeholders2_6E
	.align		8
        /*0138*/ 	.dword	_ZN34_INTERNAL_ccf6b672_4_k_cu_5120607d6thrust24THRUST_300001_SM_1000_NS12placeholders2_7E
	.align		8
        /*0140*/ 	.dword	_ZN34_INTERNAL_ccf6b672_4_k_cu_5120607d6thrust24THRUST_300001_SM_1000_NS12placeholders2_8E
	.align		8
        /*0148*/ 	.dword	_ZN34_INTERNAL_ccf6b672_4_k_cu_5120607d6thrust24THRUST_300001_SM_1000_NS12placeholders2_9E
	.align		8
        /*0150*/ 	.dword	_ZN34_INTERNAL_ccf6b672_4_k_cu_5120607d6thrust24THRUST_300001_SM_1000_NS12placeholders3_10E
	.align		8
        /*0158*/ 	.dword	_ZN34_INTERNAL_ccf6b672_4_k_cu_5120607d6thrust24THRUST_300001_SM_1000_NS3seqE
	.align		8
        /*0160*/ 	.dword	_ZN34_INTERNAL_ccf6b672_4_k_cu_5120607d6thrust24THRUST_300001_SM_1000_NS6deviceE


//--------------------- .text._ZN3cub18CUB_300001_SM_10006detail11EmptyKernelIvEEvv --------------------------
	.section	.text._ZN3cub18CUB_300001_SM_10006detail11EmptyKernelIvEEvv,"ax",@progbits
	.align	128
        .global         _ZN3cub18CUB_300001_SM_10006detail11EmptyKernelIvEEvv
        .type           _ZN3cub18CUB_300001_SM_10006detail11EmptyKernelIvEEvv,@function
        .size           _ZN3cub18CUB_300001_SM_10006detail11EmptyKernelIvEEvv,(.L_x_16 - _ZN3cub18CUB_300001_SM_10006detail11EmptyKernelIvEEvv)
        .other          _ZN3cub18CUB_300001_SM_10006detail11EmptyKernelIvEEvv,@"STO_CUDA_ENTRY STV_DEFAULT"
_ZN3cub18CUB_300001_SM_10006detail11EmptyKernelIvEEvv:
.text._ZN3cub18CUB_300001_SM_10006detail11EmptyKernelIvEEvv:
[----:B------:R-:W-:Y:S01]  /*0000*/  LDC R1, c[0x0][0x37c] ;  /* 0x0000df00ff017b82 */ /* 0x000fe20000000800 */
[----:B------:R-:W-:Y:S05]  /*0010*/  EXIT ;  /* 0x000000000000794d */ /* 0x000fea0003800000 */
.L_x_0:
[----:B------:R-:W-:-:S00]  /*0020*/  BRA `(.L_x_0) ;  /* 0xfffffffc00fc7947 */ /* 0x000fc0000383ffff */
[----:B------:R-:W-:-:S00]  /*0030*/  NOP ;  /* 0x0000000000007918 */ /* 0x000fc00000000000 */
        /* <DEDUP_REMOVED lines=12> */
.L_x_16:


//--------------------- .text._Z19createnewedgestreamPiP11edgeingraphiiS_S_ --------------------------
	.section	.text._Z19createnewedgestreamPiP11edgeingraphiiS_S_,"ax",@progbits
	.align	128
        .global         _Z19createnewedgestreamPiP11edgeingraphiiS_S_
        .type           _Z19createnewedgestreamPiP11edgeingraphiiS_S_,@function
        .size           _Z19createnewedgestreamPiP11edgeingraphiiS_S_,(.L_x_17 - _Z19createnewedgestreamPiP11edgeingraphiiS_S_)
        .other          _Z19createnewedgestreamPiP11edgeingraphiiS_S_,@"STO_CUDA_ENTRY STV_DEFAULT"
_Z19createnewedgestreamPiP11edgeingraphiiS_S_:
.text._Z19createnewedgestreamPiP11edgeingraphiiS_S_:
[----:B------:R-:W-:Y:S01]  /*0000*/  LDC R1, c[0x0][0x37c] ;  /* 0x0000df00ff017b82 */ /* 0x000fe20000000800 */
[----:B------:R-:W0:Y:S07]  /*0010*/  S2R R0, SR_TID.X ;  /* 0x0000000000007919 */ /* 0x000e2e0000002100 */
[----:B------:R-:W0:Y:S01]  /*0020*/  S2UR UR5, SR_CTAID.X ;  /* 0x00000000000579c3 */ /* 0x000e220000002500 */
[----:B------:R-:W1:Y:S07]  /*0030*/  LDCU UR4, c[0x0][0x394] ;  /* 0x00007280ff0477ac */ /* 0x000e6e0008000800 */
[----:B------:R-:W0:Y:S01]  /*0040*/  LDC R5, c[0x0][0x360] ;  /* 0x0000d800ff057b82 */ /* 0x000e220000000800 */
[----:B-1----:R-:W-:Y:S01]  /*0050*/  USHF.L.U32 UR4, UR4, 0x1, URZ ;  /* 0x0000000104047899 */ /* 0x002fe200080006ff */
[----:B0-----:R-:W-:-:S05]  /*0060*/  IMAD R5, R5, UR5, R0 ;  /* 0x0000000505057c24 */ /* 0x001fca000f8e0200 */
[----:B------:R-:W-:-:S04]  /*0070*/  ISETP.GE.AND P0, PT, R5, UR4, PT ;  /* 0x0000000405007c0c */ /* 0x000fc8000bf06270 */
[----:B------:R-:W-:-:S13]  /*0080*/  ISETP.LT.OR P0, PT, R5, RZ, P0 ;  /* 0x000000ff0500720c */ /* 0x000fda0000701670 */
[----:B------:R-:W-:Y:S05]  /*0090*/  @P0 EXIT ;  /* 0x000000000000094d */ /* 0x000fea0003800000 */
[----:B------:R-:W0:Y:S01]  /*00a0*/  LDC.64 R2, c[0x0][0x388] ;  /* 0x0000e200ff027b82 */ /* 0x000e220000000a00 */
[----:B------:R-:W1:Y:S07]  /*00b0*/  LDCU.64 UR4, c[0x0][0x358] ;  /* 0x00006b00ff0477ac */ /* 0x000e6e0008000a00 */
[----:B------:R-:W2:Y:S08]  /*00c0*/  LDC.64 R8, c[0x0][0x380] ;  /* 0x0000e000ff087b82 */ /* 0x000eb00000000a00 */
[----:B------:R-:W3:Y:S01]  /*00d0*/  LDC.64 R10, c[0x0][0x3a0] ;  /* 0x0000e800ff0a7b82 */ /* 0x000ee20000000a00 */
[----:B0-----:R-:W-:-:S05]  /*00e0*/  IMAD.WIDE.U32 R2, R5, 0xc, R2 ;  /* 0x0000000c05027825 */ /* 0x001fca00078e0002 */
[----:B-1----:R-:W2:Y:S04]  /*00f0*/  LDG.E R5, desc[UR4][R2.64] ;  /* 0x0000000402057981 */ /* 0x002ea8000c1e1900 */
[----:B------:R-:W4:Y:S01]  /*0100*/  LDG.E R13, desc[UR4][R2.64+0x4] ;  /* 0x00000404020d7981 */ /* 0x000f22000c1e1900 */
[----:B--2---:R-:W-:-:S06]  /*0110*/  IMAD.WIDE R4, R5, 0x4, R8 ;  /* 0x0000000405047825 */ /* 0x004fcc00078e0208 */
[----:B------:R-:W3:Y:S02]  /*0120*/  LDG.E R5, desc[UR4][R4.64] ;  /* 0x0000000404057981 */ /* 0x000ee4000c1e1900 */
[----:B---3--:R-:W-:-:S06]  /*0130*/  IMAD.WIDE R6, R5, 0x4, R10 ;  /* 0x0000000405067825 */ /* 0x008fcc00078e020a */
[----:B------:R-:W2:Y:S01]  /*0140*/  LDG.E R7, desc[UR4][R6.64] ;  /* 0x0000000406077981 */ /* 0x000ea2000c1e1900 */
[----:B----4-:R-:W-:-:S03]  /*0150*/  IMAD.WIDE R8, R13, 0x4, R8 ;  /* 0x000000040d087825 */ /* 0x010fc600078e0208 */
[----:B--2---:R-:W-:Y:S04]  /*0160*/  STG.E desc[UR4][R2.64], R7 ;  /* 0x0000000702007986 */ /* 0x004fe8000c101904 */
[----:B------:R-:W2:Y:S02]  /*0170*/  LDG.E R9, desc[UR4][R8.64] ;  /* 0x0000000408097981 */ /* 0x000ea4000c1e1900 */
[----:B--2---:R-:W-:-:S06]  /*0180*/  IMAD.WIDE R10, R9, 0x4, R10 ;  /* 0x00000004090a7825 */ /* 0x004fcc00078e020a */
[----:B------:R-:W2:Y:S04]  /*0190*/  LDG.E R11, desc[UR4][R10.64] ;  /* 0x000000040a0b7981 */ /* 0x000ea8000c1e1900 */
[----:B--2---:R-:W-:Y:S01]  /*01a0*/  STG.E desc[UR4][R2.64+0x4], R11 ;  /* 0x0000040b02007986 */ /* 0x004fe2000c101904 */
[----:B------:R-:W-:Y:S05]  /*01b0*/  EXIT ;  /* 0x000000000000794d */ /* 0x000fea0003800000 */
.L_x_1:
        /* <DEDUP_REMOVED lines=12> */
.L_x_17:


//--------------------- .text._Z19createSuperVerticesPii --------------------------
	.section	.text._Z19createSuperVerticesPii,"ax",@progbits
	.align	128
        .global         _Z19createSuperVerticesPii
        .type           _Z19createSuperVerticesPii,@function
        .size           _Z19createSuperVerticesPii,(.L_x_18 - _Z19createSuperVerticesPii)
        .other          _Z19createSuperVerticesPii,@"STO_CUDA_ENTRY STV_DEFAULT"
_Z19createSuperVerticesPii:
.text._Z19createSuperVerticesPii:
[----:B------:R-:W-:Y:S01]  /*0000*/  LDC R1, c[0x0][0x37c] ;  /* 0x0000df00ff017b82 */ /* 0x000fe20000000800 */
[----:B------:R-:W0:Y:S07]  /*0010*/  S2R R0, SR_TID.X ;  /* 0x0000000000007919 */ /* 0x000e2e0000002100 */
[----:B------:R-:W0:Y:S01]  /*0020*/  S2UR UR4, SR_CTAID.X ;  /* 0x00000000000479c3 */ /* 0x000e220000002500 */
[----:B------:R-:W1:Y:S07]  /*0030*/  LDCU UR5, c[0x0][0x388] ;  /* 0x00007100ff0577ac */ /* 0x000e6e0008000800 */
[----:B------:R-:W0:Y:S02]  /*0040*/  LDC R3, c[0x0][0x360] ;  /* 0x0000d800ff037b82 */ /* 0x000e240000000800 */
[----:B0-----:R-:W-:-:S05]  /*0050*/  IMAD R3, R3, UR4, R0 ;  /* 0x0000000403037c24 */ /* 0x001fca000f8e0200 */
[----:B-1----:R-:W-:-:S04]  /*0060*/  ISETP.GE.AND P0, PT, R3, UR5, PT ;  /* 0x0000000503007c0c */ /* 0x002fc8000bf06270 */
[----:B------:R-:W-:-:S13]  /*0070*/  ISETP.LT.OR P0, PT, R3, RZ, P0 ;  /* 0x000000ff0300720c */ /* 0x000fda0000701670 */
[----:B------:R-:W-:Y:S05]  /*0080*/  @P0 EXIT ;  /* 0x000000000000094d */ /* 0x000fea0003800000 */
[----:B------:R-:W0:Y:S01]  /*0090*/  LDC.64 R6, c[0x0][0x380] ;  /* 0x0000e000ff067b82 */ /* 0x000e220000000a00 */
[----:B------:R-:W1:Y:S01]  /*00a0*/  LDCU.64 UR4, c[0x0][0x358] ;  /* 0x00006b00ff0477ac */ /* 0x000e620008000a00 */
[----:B0-----:R-:W-:-:S05]  /*00b0*/  IMAD.WIDE.U32 R2, R3, 0x4, R6 ;  /* 0x0000000403027825 */ /* 0x001fca00078e0006 */
[----:B-1----:R-:W2:Y:S02]  /*00c0*/  LDG.E R9, desc[UR4][R2.64] ;  /* 0x0000000402097981 */ /* 0x002ea4000c1e1900 */
[----:B--2---:R-:W-:-:S06]  /*00d0*/  IMAD.WIDE R4, R9, 0x4, R6 ;  /* 0x0000000409047825 */ /* 0x004fcc00078e0206 */
[----:B------:R-:W2:Y:S02]  /*00e0*/  LDG.E R4, desc[UR4][R4.64] ;  /* 0x0000000404047981 */ /* 0x000ea4000c1e1900 */
[----:B--2---:R-:W-:-:S13]  /*00f0*/  ISETP.NE.AND P0, PT, R9, R4, PT ;  /* 0x000000040900720c */ /* 0x004fda0003f05270 */
[----:B------:R-:W-:Y:S05]  /*0100*/  @!P0 EXIT ;  /* 0x000000000000894d */ /* 0x000fea0003800000 */
[----:B------:R-:W-:-:S07]  /*0110*/  MOV R9, R4 ;  /* 0x0000000400097202 */ /* 0x000fce0000000f00 */
.L_x_2:
[C---:B------:R-:W-:Y:S01]  /*0120*/  IMAD.WIDE R4, R9.reuse, 0x4, R6 ;  /* 0x0000000409047825 */ /* 0x040fe200078e0206 */
[----:B------:R0:W-:Y:S05]  /*0130*/  STG.E desc[UR4][R2.64], R9 ;  /* 0x0000000902007986 */ /* 0x0001ea000c101904 */
[----:B------:R-:W2:Y:S02]  /*0140*/  LDG.E R4, desc[UR4][R4.64] ;  /* 0x0000000404047981 */ /* 0x000ea4000c1e1900 */
[-C--:B--2---:R-:W-:Y:S02]  /*0150*/  ISETP.NE.AND P0, PT, R9, R4.reuse, PT ;  /* 0x000000040900720c */ /* 0x084fe40003f05270 */
[----:B0-----:R-:W-:-:S11]  /*0160*/  MOV R9, R4 ;  /* 0x0000000400097202 */ /* 0x001fd60000000f00 */
[----:B------:R-:W-:Y:S05]  /*0170*/  @P0 BRA `(.L_x_2) ;  /* 0xfffffffc00e80947 */ /* 0x000fea000383ffff */
[----:B------:R-:W-:Y:S05]  /*0180*/  EXIT ;  /* 0x000000000000794d */ /* 0x000fea0003800000 */
.L_x_3:
        /* <DEDUP_REMOVED lines=15> */
.L_x_18:


//--------------------- .text._Z21createSusscessorArrayPiS_S_S_ii --------------------------
	.section	.text._Z21createSusscessorArrayPiS_S_S_ii,"ax",@progbits
	.align	128
        .global         _Z21createSusscessorArrayPiS_S_S_ii
        .type           _Z21createSusscessorArrayPiS_S_S_ii,@function
        .size           _Z21createSusscessorArrayPiS_S_S_ii,(.L_x_19 - _Z21createSusscessorArrayPiS_S_S_ii)
        .other          _Z21createSusscessorArrayPiS_S_S_ii,@"STO_CUDA_ENTRY STV_DEFAULT"
_Z21createSusscessorArrayPiS_S_S_ii:
.text._Z21createSusscessorArrayPiS_S_S_ii:
        /* <DEDUP_REMOVED lines=12> */
[----:B-1----:R-:W2:Y:S04]  /*00c0*/  LDG.E R2, desc[UR4][R4.64] ;  /* 0x0000000404027981 */ /* 0x002ea8000c1e1900 */
[----:B------:R-:W3:Y:S01]  /*00d0*/  LDG.E R3, desc[UR4][R4.64+0x4] ;  /* 0x0000040404037981 */ /* 0x000ee2000c1e1900 */
[----:B------:R-:W-:Y:S01]  /*00e0*/  BSSY.RECONVERGENT B0, `(.L_x_4) ;  /* 0x00000cc000007945 */ /* 0x000fe20003800200 */
[----:B--2---:R-:W-:-:S05]  /*00f0*/  VIADD R6, R2, 0x1 ;  /* 0x0000000102067836 */ /* 0x004fca0000000000 */
[----:B---3--:R-:W-:-:S13]  /*0100*/  ISETP.GE.AND P0, PT, R6, R3, PT ;  /* 0x000000030600720c */ /* 0x008fda0003f06270 */
[----:B------:R-:W-:Y:S05]  /*0110*/  @P0 BRA `(.L_x_5) ;  /* 0x0000000c00200947 */ /* 0x000fea0003800000 */
[----:B------:R-:W-:Y:S01]  /*0120*/  VIADDMNMX R3, R2, 0x2, R3, !PT ;  /* 0x0000000202037846 */ /* 0x000fe20007800103 */
[----:B------:R-:W-:Y:S01]  /*0130*/  BSSY.RECONVERGENT B1, `(.L_x_6) ;  /* 0x0000066000017945 */ /* 0x000fe20003800200 */
[----:B------:R-:W-:Y:S02]  /*0140*/  LOP3.LUT R4, RZ, R2, RZ, 0x33, !PT ;  /* 0x00000002ff047212 */ /* 0x000fe400078e33ff */
[----:B------:R-:W-:-:S03]  /*0150*/  IADD3 R5, PT, PT, R3, -0x2, -R2 ;  /* 0xfffffffe03057810 */ /* 0x000fc60007ffe802 */
[----:B------:R-:W-:Y:S01]  /*0160*/  IMAD.IADD R3, R3, 0x1, R4 ;  /* 0x0000000103037824 */ /* 0x000fe200078e0204 */
[----:B------:R-:W-:Y:S02]  /*0170*/  ISETP.GE.U32.AND P0, PT, R5, 0xf, PT ;  /* 0x0000000f0500780c */ /* 0x000fe40003f06070 */
[----:B------:R-:W-:Y:S02]  /*0180*/  MOV R5, R6 ;  /* 0x0000000600057202 */ /* 0x000fe40000000f00 */
[----:B------:R-:W-:-:S09]  /*0190*/  LOP3.LUT R16, R3, 0xf, RZ, 0xc0, !PT ;  /* 0x0000000f03107812 */ /* 0x000fd200078ec0ff */
[----:B------:R-:W-:Y:S05]  /*01a0*/  @!P0 BRA `(.L_x_7) ;  /* 0x0000000400788947 */ /* 0x000fea0003800000 */
[----:B------:R-:W-:Y:S01]  /*01b0*/  LOP3.LUT R8, R3, 0xfffffff0, RZ, 0xc0, !PT ;  /* 0xfffffff003087812 */ /* 0x000fe200078ec0ff */
[----:B------:R-:W-:Y:S01]  /*01c0*/  BSSY.RECONVERGENT B2, `(.L_x_8) ;  /* 0x000005a000027945 */ /* 0x000fe20003800200 */
[----:B------:R-:W-:-:S03]  /*01d0*/  IMAD.MOV.U32 R9, RZ, RZ, R2 ;  /* 0x000000ffff097224 */ /* 0x000fc600078e0002 */
[----:B------:R-:W-:-:S07]  /*01e0*/  IMAD.MOV R8, RZ, RZ, -R8 ;  /* 0x000000ffff087224 */ /* 0x000fce00078e0a08 */
.L_x_9:
[----:B------:R-:W0:Y:S01]  /*01f0*/  LDC.64 R6, c[0x0][0x388] ;  /* 0x0000e200ff067b82 */ /* 0x000e220000000a00 */
[----:B------:R-:W-:Y:S01]  /*0200*/  IADD3 R12, PT, PT, R2, 0x1, RZ ;  /* 0x00000001020c7810 */ /* 0x000fe20007ffe0ff */
[----:B0-----:R-:W-:-:S04]  /*0210*/  IMAD.WIDE R10, R9, 0x4, R6 ;  /* 0x00000004090a7825 */ /* 0x001fc800078e0206 */
[----:B------:R-:W-:Y:S02]  /*0220*/  IMAD.WIDE R4, R12, 0x4, R6 ;  /* 0x000000040c047825 */ /* 0x000fe400078e0206 */
[----:B------:R-:W2:Y:S04]  /*0230*/  LDG.E R10, desc[UR4][R10.64] ;  /* 0x000000040a0a7981 */ /* 0x000ea8000c1e1900 */
[----:B------:R-:W2:Y:S04]  /*0240*/  LDG.E R13, desc[UR4][R4.64] ;  /* 0x00000004040d7981 */ /* 0x000ea8000c1e1900 */
[----:B------:R-:W3:Y:S04]  /*0250*/  LDG.E R14, desc[UR4][R4.64+0x4] ;  /* 0x00000404040e7981 */ /* 0x000ee8000c1e1900 */
[----:B------:R-:W4:Y:S01]  /*0260*/  LDG.E R17, desc[UR4][R4.64+0x8] ;  /* 0x0000080404117981 */ /* 0x000f22000c1e1900 */
[----:B--2---:R-:W-:-:S04]  /*0270*/  ISETP.GE.AND P0, PT, R13, R10, PT ;  /* 0x0000000a0d00720c */ /* 0x004fc80003f06270 */
[----:B------:R-:W-:-:S05]  /*0280*/  SEL R9, R12, R9, !P0 ;  /* 0x000000090c097207 */ /* 0x000fca0004000000 */
[----:B------:R-:W-:-:S06]  /*0290*/  IMAD.WIDE R12, R9, 0x4, R6 ;  /* 0x00000004090c7825 */ /* 0x000fcc00078e0206 */
[----:B------:R-:W3:Y:S02]  /*02a0*/  LDG.E R13, desc[UR4][R12.64] ;  /* 0x000000040c0d7981 */ /* 0x000ee4000c1e1900 */
[----:B---3--:R-:W-:-:S13]  /*02b0*/  ISETP.GE.AND P0, PT, R14, R13, PT ;  /* 0x0000000d0e00720c */ /* 0x008fda0003f06270 */
[----:B------:R-:W-:-:S04]  /*02c0*/  @!P0 VIADD R9, R2, 0x2 ;  /* 0x0000000202098836 */ /* 0x000fc80000000000 */
[----:B------:R-:W-:-:S06]  /*02d0*/  IMAD.WIDE R14, R9, 0x4, R6 ;  /* 0x00000004090e7825 */ /* 0x000fcc00078e0206 */
[----:B------:R-:W4:Y:S02]  /*02e0*/  LDG.E R14, desc[UR4][R14.64] ;  /* 0x000000040e0e7981 */ /* 0x000f24000c1e1900 */
[----:B----4-:R-:W-:Y:S02]  /*02f0*/  ISETP.GE.AND P0, PT, R17, R14, PT ;  /* 0x0000000e1100720c */ /* 0x010fe40003f06270 */
[----:B------:R-:W2:Y:S11]  /*0300*/  LDG.E R17, desc[UR4][R4.64+0xc] ;  /* 0x00000c0404117981 */ /* 0x000eb6000c1e1900 */
[----:B------:R-:W-:-:S04]  /*0310*/  @!P0 VIADD R9, R2, 0x3 ;  /* 0x0000000302098836 */ /* 0x000fc80000000000 */
[----:B------:R-:W-:-:S06]  /*0320*/  IMAD.WIDE R10, R9, 0x4, R6 ;  /* 0x00000004090a7825 */ /* 0x000fcc00078e0206 */
[----:B------:R-:W2:Y:S02]  /*0330*/  LDG.E R10, desc[UR4][R10.64] ;  /* 0x000000040a0a7981 */ /* 0x000ea4000c1e1900 */
[----:B--2---:R-:W-:Y:S02]  /*0340*/  ISETP.GE.AND P0, PT, R17, R10, PT ;  /* 0x0000000a1100720c */ /* 0x004fe40003f06270 */
[----:B------:R-:W2:Y:S11]  /*0350*/  LDG.E R17, desc[UR4][R4.64+0x10] ;  /* 0x0000100404117981 */ /* 0x000eb6000c1e1900 */
[----:B------:R-:W-:-:S05]  /*0360*/  @!P0 IADD3 R9, PT, PT, R2, 0x4, RZ ;  /* 0x0000000402098810 */ /* 0x000fca0007ffe0ff */
[----:B------:R-:W-:-:S06]  /*0370*/  IMAD.WIDE R12, R9, 0x4, R6 ;  /* 0x00000004090c7825 */ /* 0x000fcc00078e0206 */
[----:B------:R-:W2:Y:S02]  /*0380*/  LDG.E R12, desc[UR4][R12.64] ;  /* 0x000000040c0c7981 */ /* 0x000ea4000c1e1900 */
[----:B--2---:R-:W-:Y:S02]  /*0390*/  ISETP.GE.AND P0, PT, R17, R12, PT ;  /* 0x0000000c1100720c */ /* 0x004fe40003f06270 */
[----:B------:R-:W2:Y:S11]  /*03a0*/  LDG.E R17, desc[UR4][R4.64+0x14] ;  /* 0x0000140404117981 */ /* 0x000eb6000c1e1900 */
[----:B------:R-:W-:-:S04]  /*03b0*/  @!P0 VIADD R9, R2, 0x5 ;  /* 0x0000000502098836 */ /* 0x000fc80000000000 */
        /* <DEDUP_REMOVED lines=38> */
[----:B------:R-:W2:Y:S04]  /*0620*/  LDG.E R17, desc[UR4][R4.64+0x34] ;  /* 0x0000340404117981 */ /* 0x000ea8000c1e1900 */
[----:B------:R-:W3:Y:S07]  /*0630*/  LDG.E R10, desc[UR4][R4.64+0x3c] ;  /* 0x00003c04040a7981 */ /* 0x000eee000c1e1900 */
        /* <DEDUP_REMOVED lines=8> */
[----:B--2---:R-:W-:-:S13]  /*06c0*/  ISETP.GE.AND P0, PT, R17, R14, PT ;  /* 0x0000000e1100720c */ /* 0x004fda0003f06270 */
[----:B------:R-:W-:-:S04]  /*06d0*/  @!P0 VIADD R9, R2, 0xf ;  /* 0x0000000f02098836 */ /* 0x000fc80000000000 */
[----:B------:R-:W-:-:S06]  /*06e0*/  IMAD.WIDE R6, R9, 0x4, R6 ;  /* 0x0000000409067825 */ /* 0x000fcc00078e0206 */
[----:B------:R-:W3:Y:S01]  /*06f0*/  LDG.E R7, desc[UR4][R6.64] ;  /* 0x0000000406077981 */ /* 0x000ee2000c1e1900 */
[----:B------:R-:W-:-:S04]  /*0700*/  IADD3 R8, PT, PT, R8, 0x10, RZ ;  /* 0x0000001008087810 */ /* 0x000fc80007ffe0ff */
[----:B------:R-:W-:Y:S01]  /*0710*/  ISETP.NE.AND P1, PT, R8, RZ, PT ;  /* 0x000000ff0800720c */ /* 0x000fe20003f25270 */
[----:B------:R-:W-:Y:S01]  /*0720*/  VIADD R2, R2, 0x10 ;  /* 0x0000001002027836 */ /* 0x000fe20000000000 */
[----:B---3--:R-:W-:-:S04]  /*0730*/  ISETP.GE.AND P0, PT, R10, R7, PT ;  /* 0x000000070a00720c */ /* 0x008fc80003f06270 */
[----:B------:R-:W-:-:S07]  /*0740*/  SEL R9, R2, R9, !P0 ;  /* 0x0000000902097207 */ /* 0x000fce0004000000 */
[----:B------:R-:W-:Y:S05]  /*0750*/  @P1 BRA `(.L_x_9) ;  /* 0xfffffff800a41947 */ /* 0x000fea000383ffff */
[----:B------:R-:W-:Y:S05]  /*0760*/  BSYNC.RECONVERGENT B2 ;  /* 0x0000000000027941 */ /* 0x000fea0003800200 */
.L_x_8:
[----:B------:R-:W-:Y:S01]  /*0770*/  VIADD R5, R2, 0x1 ;  /* 0x0000000102057836 */ /* 0x000fe20000000000 */
[----:B------:R-:W-:-:S07]  /*0780*/  MOV R2, R9 ;  /* 0x0000000900027202 */ /* 0x000fce0000000f00 */
.L_x_7:
[----:B------:R-:W-:Y:S05]  /*0790*/  BSYNC.RECONVERGENT B1 ;  /* 0x0000000000017941 */ /* 0x000fea0003800200 */
.L_x_6:
[----:B------:R-:W-:-:S13]  /*07a0*/  ISETP.NE.AND P0, PT, R16, RZ, PT ;  /* 0x000000ff1000720c */ /* 0x000fda0003f05270 */
[----:B------:R-:W-:Y:S05]  /*07b0*/  @!P0 BRA `(.L_x_5) ;  /* 0x0000000400788947 */ /* 0x000fea0003800000 */
[----:B------:R-:W-:Y:S01]  /*07c0*/  ISETP.GE.U32.AND P1, PT, R16, 0x8, PT ;  /* 0x000000081000780c */ /* 0x000fe20003f26070 */
[----:B------:R-:W-:Y:S01]  /*07d0*/  BSSY.RECONVERGENT B1, `(.L_x_10) ;  /* 0x0000030000017945 */ /* 0x000fe20003800200 */
[----:B------:R-:W-:-:S04]  /*07e0*/  LOP3.LUT R10, R3, 0x7, RZ, 0xc0, !PT ;  /* 0x00000007030a7812 */ /* 0x000fc800078ec0ff */
[----:B------:R-:W-:-:S07]  /*07f0*/  ISETP.NE.AND P0, PT, R10, RZ, PT ;  /* 0x000000ff0a00720c */ /* 0x000fce0003f05270 */
[----:B------:R-:W-:Y:S06]  /*0800*/  @!P1 BRA `(.L_x_11) ;  /* 0x0000000000b09947 */ /* 0x000fec0003800000 */
[----:B------:R-:W0:Y:S02]  /*0810*/  LDC.64 R8, c[0x0][0x388] ;  /* 0x0000e200ff087b82 */ /* 0x000e240000000a00 */
[----:B0-----:R-:W-:-:S04]  /*0820*/  IMAD.WIDE R12, R2, 0x4, R8 ;  /* 0x00000004020c7825 */ /* 0x001fc800078e0208 */
[----:B------:R-:W-:Y:S02]  /*0830*/  IMAD.WIDE R6, R5, 0x4, R8 ;  /* 0x0000000405067825 */ /* 0x000fe400078e0208 */
[----:B------:R-:W2:Y:S04]  /*0840*/  LDG.E R13, desc[UR4][R12.64] ;  /* 0x000000040c0d7981 */ /* 0x000ea8000c1e1900 */
[----:B------:R-:W2:Y:S02]  /*0850*/  LDG.E R4, desc[UR4][R6.64] ;  /* 0x0000000406047981 */ /* 0x000ea4000c1e1900 */
[----:B--2---:R-:W-:-:S04]  /*0860*/  ISETP.GE.AND P1, PT, R4, R13, PT ;  /* 0x0000000d0400720c */ /* 0x004fc80003f26270 */
[----:B------:R-:W-:Y:S02]  /*0870*/  SEL R11, R5, R2, !P1 ;  /* 0x00000002050b7207 */ /* 0x000fe40004800000 */
[----:B------:R-:W2:Y:S03]  /*0880*/  LDG.E R2, desc[UR4][R6.64+0x4] ;  /* 0x0000040406027981 */ /* 0x000ea6000c1e1900 */
        /* <DEDUP_REMOVED lines=32> */
[----:B--2---:R-:W-:-:S13]  /*0a90*/  ISETP.GE.AND P1, PT, R2, R9, PT ;  /* 0x000000090200720c */ /* 0x004fda0003f26270 */
[C---:B------:R-:W-:Y:S02]  /*0aa0*/  @!P1 VIADD R11, R5.reuse, 0x7 ;  /* 0x00000007050b9836 */ /* 0x040fe40000000000 */
[----:B------:R-:W-:-:S03]  /*0ab0*/  VIADD R5, R5, 0x8 ;  /* 0x0000000805057836 */ /* 0x000fc60000000000 */
[----:B------:R-:W-:-:S07]  /*0ac0*/  MOV R2, R11 ;  /* 0x0000000b00027202 */ /* 0x000fce0000000f00 */
.L_x_11:
[----:B------:R-:W-:Y:S05]  /*0ad0*/  BSYNC.RECONVERGENT B1 ;  /* 0x0000000000017941 */ /* 0x000fea0003800200 */
.L_x_10:
        /* <DEDUP_REMOVED lines=10> */
[----:B------:R-:W2:Y:S04]  /*0b80*/  LDG.E R3, desc[UR4][R6.64] ;  /* 0x0000000406037981 */ /* 0x000ea8000c1e1900 */
[----:B------:R-:W3:Y:S04]  /*0b90*/  LDG.E R12, desc[UR4][R6.64+0x4] ;  /* 0x00000404060c7981 */ /* 0x000ee8000c1e1900 */
[----:B------:R-:W4:Y:S01]  /*0ba0*/  LDG.E R14, desc[UR4][R6.64+0x8] ;  /* 0x00000804060e7981 */ /* 0x000f22000c1e1900 */
[----:B--2---:R-:W-:-:S03]  /*0bb0*/  ISETP.GE.AND P1, PT, R3, R10, PT ;  /* 0x0000000a0300720c */ /* 0x004fc60003f26270 */
[----:B------:R-:W2:Y:S01]  /*0bc0*/  LDG.E R10, desc[UR4][R6.64+0xc] ;  /* 0x00000c04060a7981 */ /* 0x000ea2000c1e1900 */
[----:B------:R-:W-:-:S05]  /*0bd0*/  SEL R15, R5, R2, !P1 ;  /* 0x00000002050f7207 */ /* 0x000fca0004800000 */
[----:B------:R-:W-:-:S06]  /*0be0*/  IMAD.WIDE R2, R15, 0x4, R8 ;  /* 0x000000040f027825 */ /* 0x000fcc00078e0208 */
[----:B------:R-:W3:Y:S02]  /*0bf0*/  LDG.E R3, desc[UR4][R2.64] ;  /* 0x0000000402037981 */ /* 0x000ee4000c1e1900 */
[----:B---3--:R-:W-:-:S13]  /*0c00*/  ISETP.GE.AND P1, PT, R12, R3, PT ;  /* 0x000000030c00720c */ /* 0x008fda0003f26270 */
[----:B------:R-:W-:-:S04]  /*0c10*/  @!P1 VIADD R15, R5, 0x1 ;  /* 0x00000001050f9836 */ /* 0x000fc80000000000 */
[----:B------:R-:W-:-:S06]  /*0c20*/  IMAD.WIDE R12, R15, 0x4, R8 ;  /* 0x000000040f0c7825 */ /* 0x000fcc00078e0208 */
[----:B------:R-:W4:Y:S02]  /*0c30*/  LDG.E R13, desc[UR4][R12.64] ;  /* 0x000000040c0d7981 */ /* 0x000f24000c1e1900 */
[----:B----4-:R-:W-:-:S13]  /*0c40*/  ISETP.GE.AND P1, PT, R14, R13, PT ;  /* 0x0000000d0e00720c */ /* 0x010fda0003f26270 */
[----:B------:R-:W-:-:S04]  /*0c50*/  @!P1 VIADD R15, R5, 0x2 ;  /* 0x00000002050f9836 */ /* 0x000fc80000000000 */
[----:B------:R-:W-:-:S06]  /*0c60*/  IMAD.WIDE R8, R15, 0x4, R8 ;  /* 0x000000040f087825 */ /* 0x000fcc00078e0208 */
[----:B------:R-:W2:Y:S02]  /*0c70*/  LDG.E R9, desc[UR4][R8.64] ;  /* 0x0000000408097981 */ /* 0x000ea4000c1e1900 */
[----:B--2---:R-:W-:-:S13]  /*0c80*/  ISETP.GE.AND P1, PT, R10, R9, PT ;  /* 0x000000090a00720c */ /* 0x004fda0003f26270 */
[C---:B------:R-:W-:Y:S01]  /*0c90*/  @!P1 IADD3 R15, PT, PT, R5.reuse, 0x3, RZ ;  /* 0x00000003050f9810 */ /* 0x040fe20007ffe0ff */
[----:B------:R-:W-:-:S04]  /*0ca0*/  VIADD R5, R5, 0x4 ;  /* 0x0000000405057836 */ /* 0x000fc80000000000 */
[----:B------:R-:W-:-:S07]  /*0cb0*/  IMAD.MOV.U32 R2, RZ, RZ, R15 ;  /* 0x000000ffff027224 */ /* 0x000fce00078e000f */
.L_x_13:
[----:B------:R-:W-:Y:S05]  /*0cc0*/  BSYNC.RECONVERGENT B1 ;  /* 0x0000000000017941 */ /* 0x000fea0003800200 */
.L_x_12:
[----:B------:R-:W-:Y:S05]  /*0cd0*/  @!P0 BRA `(.L_x_5) ;  /* 0x0000000000308947 */ /* 0x000fea0003800000 */
[----:B------:R-:W0:Y:S01]  /*0ce0*/  LDC.64 R10, c[0x0][0x388] ;  /* 0x0000e200ff0a7b82 */ /* 0x000e220000000a00 */
[----:B------:R-:W-:-:S07]  /*0cf0*/  IADD3 R3, PT, PT, -R4, RZ, RZ ;  /* 0x000000ff04037210 */ /* 0x000fce0007ffe1ff */
.L_x_14:
[----:B0-----:R-:W-:-:S04]  /*0d00*/  IMAD.WIDE R6, R5, 0x4, R10 ;  /* 0x0000000405067825 */ /* 0x001fc800078e020a */
[----:B------:R-:W-:Y:S02]  /*0d10*/  IMAD.WIDE R8, R2, 0x4, R10 ;  /* 0x0000000402087825 */ /* 0x000fe400078e020a */
[----:B------:R-:W2:Y:S04]  /*0d20*/  LDG.E R6, desc[UR4][R6.64] ;  /* 0x0000000406067981 */ /* 0x000ea8000c1e1900 */
[----:B------:R-:W2:Y:S01]  /*0d30*/  LDG.E R9, desc[UR4][R8.64] ;  /* 0x0000000408097981 */ /* 0x000ea2000c1e1900 */
[----:B------:R-:W-:-:S05]  /*0d40*/  VIADD R3, R3, 0x1 ;  /* 0x0000000103037836 */ /* 0x000fca0000000000 */
[----:B------:R-:W-:Y:S02]  /*0d50*/  ISETP.NE.AND P1, PT, R3, RZ, PT ;  /* 0x000000ff0300720c */ /* 0x000fe40003f25270 */
[----:B--2---:R-:W-:-:S04]  /*0d60*/  ISETP.GE.AND P0, PT, R6, R9, PT ;  /* 0x000000090600720c */ /* 0x004fc80003f06270 */
[C---:B------:R-:W-:Y:S02]  /*0d70*/  SEL R2, R5.reuse, R2, !P0 ;  /* 0x0000000205027207 */ /* 0x040fe40004000000 */
[----:B------:R-:W-:-:S05]  /*0d80*/  IADD3 R5, PT, PT, R5, 0x1, RZ ;  /* 0x0000000105057810 */ /* 0x000fca0007ffe0ff */
[----:B------:R-:W-:Y:S05]  /*0d90*/  @P1 BRA `(.L_x_14) ;  /* 0xfffffffc00d81947 */ /* 0x000fea000383ffff */
.L_x_5:
[----:B------:R-:W-:Y:S05]  /*0da0*/  BSYNC.RECONVERGENT B0 ;  /* 0x0000000000007941 */ /* 0x000fea0003800200 */
.L_x_4:
[----:B------:R-:W0:Y:S02]  /*0db0*/  LDC.64 R4, c[0x0][0x390] ;  /* 0x0000e400ff047b82 */ /* 0x000e240000000a00 */
[----:B0-----:R-:W-:-:S06]  /*0dc0*/  IMAD.WIDE R2, R2, 0x4, R4 ;  /* 0x0000000402027825 */ /* 0x001fcc00078e0204 */
[----:B------:R-:W0:Y:S01]  /*0dd0*/  LDC.64 R4, c[0x0][0x380] ;  /* 0x0000e000ff047b82 */ /* 0x000e220000000a00 */
[----:B------:R-:W2:Y:S01]  /*0de0*/  LDG.E R3, desc[UR4][R2.64] ;  /* 0x0000000402037981 */ /* 0x000ea2000c1e1900 */
[----:B0-----:R-:W-:-:S05]  /*0df0*/  IMAD.WIDE.U32 R4, R0, 0x4, R4 ;  /* 0x0000000400047825 */ /* 0x001fca00078e0004 */
[----:B--2---:R-:W-:Y:S01]  /*0e00*/  STG.E desc[UR4][R4.64], R3 ;  /* 0x0000000304007986 */ /* 0x004fe2000c101904 */
[----:B------:R-:W-:Y:S05]  /*0e10*/  EXIT ;  /* 0x000000000000794d */ /* 0x000fea0003800000 */
.L_x_15:
        /* <DEDUP_REMOVED lines=14> */
.L_x_19:


//--------------------- .nv.shared.reserved.0     --------------------------
	.section	.nv.shared.reserved.0,"aw",@nobits
	.weak		__nv_reservedSMEM_offset_0_alias
	.size		__nv_reservedSMEM_offset_0_alias, 0, 64
	.other		__nv_reservedSMEM_offset_0_alias,@"STO_CUDA_RESERVED_SHARED STV_DEFAULT"
__nv_reservedSMEM_offset_0_alias:
	.zero		0
	.zero		64


//--------------------- .nv.global                --------------------------
	.section	.nv.global,"aw",@nobits
.nv.global:
	.type		_ZN34_INTERNAL_ccf6b672_4_k_cu_5120607d6thrust24THRUST_300001_SM_1000_NS12placeholders2_8E,@object
	.size		_ZN34_INTERNAL_ccf6b672_4_k_cu_5120607d6thrust24THRUST_300001_SM_1000_NS12placeholders2_8E,(_ZN34_INTERNAL_ccf6b672_4_k_cu_5120607d4cuda3std3__436_GLOBAL__N__ccf6b672_4_k_cu_5120607d6ignoreE - _ZN34_INTERNAL_ccf6b672_4_k_cu_5120607d6thrust24THRUST_300001_SM_1000_NS12placeholders2_8E)
_ZN34_INTERNAL_ccf6b672_4_k_cu_5120607d6thrust24THRUST_300001_SM_1000_NS12placeholders2_8E:
	.zero		1
	.type		_ZN34_INTERNAL_ccf6b672_4_k_cu_5120607d4cuda3std3__436_GLOBAL__N__ccf6b672_4_k_cu_5120607d6ignoreE,@object
	.size		_ZN34_INTERNAL_ccf6b672_4_k_cu_5120607d4cuda3std3__436_GLOBAL__N__ccf6b672_4_k_cu_5120607d6ignoreE,(_ZN34_INTERNAL_ccf6b672_4_k_cu_5120607d4cuda3std6ranges3__45__cpo4dataE - _ZN34_INTERNAL_ccf6b672_4_k_cu_5120607d4cuda3std3__436_GLOBAL__N__ccf6b672_4_k_cu_5120607d6ignoreE)
_ZN34_INTERNAL_ccf6b672_4_k_cu_5120607d4cuda3std3__436_GLOBAL__N__ccf6b672_4_k_cu_5120607d6ignoreE:
	.zero		1
	.type		_ZN34_INTERNAL_ccf6b672_4_k_cu_5120607d4cuda3std6ranges3__45__cpo4dataE,@object
	.size		_ZN34_INTERNAL_ccf6b672_4_k_cu_5120607d4cuda3std6ranges3__45__cpo4dataE,(_ZN34_INTERNAL_ccf6b672_4_k_cu_5120607d6thrust24THRUST_300001_SM_1000_NS6system3cpp3parE - _ZN34_INTERNAL_ccf6b672_4_k_cu_5120607d4cuda3std6ranges3__45__cpo4dataE)
_ZN34_INTERNAL_ccf6b672_4_k_cu_5120607d4cuda3std6ranges3__45__cpo4dataE:
	.zero		1
	.type		_ZN34_INTERNAL_ccf6b672_4_k_cu_5120607d6thrust24THRUST_300001_SM_1000_NS6system3cpp3parE,@object
	.size		_ZN34_INTERNAL_ccf6b672_4_k_cu_5120607d6thrust24THRUST_300001_SM_1000_NS6system3cpp3parE,(_ZN34_INTERNAL_ccf6b672_4_k_cu_5120607d4cuda3std3__45__cpo5beginE - _ZN34_INTERNAL_ccf6b672_4_k_cu_5120607d6thrust24THRUST_300001_SM_1000_NS6system3cpp3parE)
_ZN34_INTERNAL_ccf6b672_4_k_cu_5120607d6thrust24THRUST_300001_SM_1000_NS6system3cpp3parE:
	.zero		1
	.type		_ZN34_INTERNAL_ccf6b672_4_k_cu_5120607d4cuda3std3__45__cpo5beginE,@object
	.size		_ZN34_INTERNAL_ccf6b672_4_k_cu_5120607d4cuda3std3__45__cpo5beginE,(_ZN34_INTERNAL_ccf6b672_4_k_cu_5120607d4cuda3std6ranges3__45__cpo5beginE - _ZN34_INTERNAL_ccf6b672_4_k_cu_5120607d4cuda3std3__45__cpo5beginE)
_ZN34_INTERNAL_ccf6b672_4_k_cu_5120607d4cuda3std3__45__cpo5beginE:
	.zero		1
	.type		_ZN34_INTERNAL_ccf6b672_4_k_cu_5120607d4cuda3std6ranges3__45__cpo5beginE,@object
	.size		_ZN34_INTERNAL_ccf6b672_4_k_cu_5120607d4cuda3std6ranges3__45__cpo5beginE,(_ZN34_INTERNAL_ccf6b672_4_k_cu_5120607d6thrust24THRUST_300001_SM_1000_NS6deviceE - _ZN34_INTERNAL_ccf6b672_4_k_cu_5120607d4cuda3std6ranges3__45__cpo5beginE)
_ZN34_INTERNAL_ccf6b672_4_k_cu_5120607d4cuda3std6ranges3__45__cpo5beginE:
	.zero		1
	.type		_ZN34_INTERNAL_ccf6b672_4_k_cu_5120607d6thrust24THRUST_300001_SM_1000_NS6deviceE,@object
	.size		_ZN34_INTERNAL_ccf6b672_4_k_cu_5120607d6thrust24THRUST_300001_SM_1000_NS6deviceE,(_ZN34_INTERNAL_ccf6b672_4_k_cu_5120607d4cuda3std3__47nulloptE - _ZN34_INTERNAL_ccf6b672_4_k_cu_5120607d6thrust24THRUST_300001_SM_1000_NS6deviceE)
_ZN34_INTERNAL_ccf6b672_4_k_cu_5120607d6thrust24THRUST_300001_SM_1000_NS6deviceE:
	.zero		1
	.type		_ZN34_INTERNAL_ccf6b672_4_k_cu_5120607d4cuda3std3__47nulloptE,@object
	.size		_ZN34_INTERNAL_ccf6b672_4_k_cu_5120607d4cuda3std3__47nulloptE,(_ZN34_INTERNAL_ccf6b672_4_k_cu_5120607d4cuda3std6ranges3__45__cpo8distanceE - _ZN34_INTERNAL_ccf6b672_4_k_cu_5120607d4cuda3std3__47nulloptE)
_ZN34_INTERNAL_ccf6b672_4_k_cu_5120607d4cuda3std3__47nulloptE:
	.zero		1
	.type		_ZN34_INTERNAL_ccf6b672_4_k_cu_5120607d4cuda3std6ranges3__45__cpo8distanceE,@object
	.size		_ZN34_INTERNAL_ccf6b672_4_k_cu_5120607d4cuda3std6ranges3__45__cpo8distanceE,(_ZN34_INTERNAL_ccf6b672_4_k_cu_5120607d6thrust24THRUST_300001_SM_1000_NS12placeholders2_4E - _ZN34_INTERNAL_ccf6b672_4_k_cu_5120607d4cuda3std6ranges3__45__cpo8distanceE)
_ZN34_INTERNAL_ccf6b672_4_k_cu_5120607d4cuda3std6ranges3__45__cpo8distanceE:
	.zero		1
	.type		_ZN34_INTERNAL_ccf6b672_4_k_cu_5120607d6thrust24THRUST_300001_SM_1000_NS12placeholders2_4E,@object
	.size		_ZN34_INTERNAL_ccf6b672_4_k_cu_5120607d6thrust24THRUST_300001_SM_1000_NS12placeholders2_4E,(_ZN34_INTERNAL_ccf6b672_4_k_cu_5120607d4cuda3std3__45__cpo6rbeginE - _ZN34_INTERNAL_ccf6b672_4_k_cu_5120607d6thrust24THRUST_300001_SM_1000_NS12placeholders2_4E)
_ZN34_INTERNAL_ccf6b672_4_k_cu_5120607d6thrust24THRUST_300001_SM_1000_NS12placeholders2_4E:
	.zero		1
	.type		_ZN34_INTERNAL_ccf6b672_4_k_cu_5120607d4cuda3std3__45__cpo6rbeginE,@object
	.size		_ZN34_INTERNAL_ccf6b672_4_k_cu_5120607d4cuda3std3__45__cpo6rbeginE,(_ZN34_INTERNAL_ccf6b672_4_k_cu_5120607d4cuda3std6ranges3__45__cpo7advanceE - _ZN34_INTERNAL_ccf6b672_4_k_cu_5120607d4cuda3std3__45__cpo6rbeginE)
_ZN34_INTERNAL_ccf6b672_4_k_cu_5120607d4cuda3std3__45__cpo6rbeginE:
	.zero		1
	.type		_ZN34_INTERNAL_ccf6b672_4_k_cu_5120607d4cuda3std6ranges3__45__cpo7advanceE,@object
	.size		_ZN34_INTERNAL_ccf6b672_4_k_cu_5120607d4cuda3std6ranges3__45__cpo7advanceE,(_ZN34_INTERNAL_ccf6b672_4_k_cu_5120607d6thrust24THRUST_300001_SM_1000_NS12placeholders3_10E - _ZN34_INTERNAL_ccf6b672_4_k_cu_5120607d4cuda3std6ranges3__45__cpo7advanceE)
_ZN34_INTERNAL_ccf6b672_4_k_cu_5120607d4cuda3std6ranges3__45__cpo7advanceE:
	.zero		1
	.type		_ZN34_INTERNAL_ccf6b672_4_k_cu_5120607d6thrust24THRUST_300001_SM_1000_NS12placeholders3_10E,@object
	.size		_ZN34_INTERNAL_ccf6b672_4_k_cu_5120607d6thrust24THRUST_300001_SM_1000_NS12placeholders3_10E,(_ZN34_INTERNAL_ccf6b672_4_k_cu_5120607d4cuda3std3__48in_placeE - _ZN34_INTERNAL_ccf6b672_4_k_cu_5120607d6thrust24THRUST_300001_SM_1000_NS12placeholders3_10E)
_ZN34_INTERNAL_ccf6b672_4_k_cu_5120607d6thrust24THRUST_300001_SM_1000_NS12placeholders3_10E:
	.zero		1
	.type		_ZN34_INTERNAL_ccf6b672_4_k_cu_5120607d4cuda3std3__48in_placeE,@object
	.size		_ZN34_INTERNAL_ccf6b672_4_k_cu_5120607d4cuda3std3__48in_placeE,(_ZN34_INTERNAL_ccf6b672_4_k_cu_5120607d4cuda3std6ranges3__45__cpo4sizeE - _ZN34_INTERNAL_ccf6b672_4_k_cu_5120607d4cuda3std3__48in_placeE)
_ZN34_INTERNAL_ccf6b672_4_k_cu_5120607d4cuda3std3__48in_placeE:
	.zero		1
	.type		_ZN34_INTERNAL_ccf6b672_4_k_cu_5120607d4cuda3std6ranges3__45__cpo4sizeE,@object
	.size		_ZN34_INTERNAL_ccf6b672_4_k_cu_5120607d4cuda3std6ranges3__45__cpo4sizeE,(_ZN34_INTERNAL_ccf6b672_4_k_cu_5120607d6thrust24THRUST_300001_SM_1000_NS12placeholders2_2E - _ZN34_INTERNAL_ccf6b672_4_k_cu_5120607d4cuda3std6ranges3__45__cpo4sizeE)
_ZN34_INTERNAL_ccf6b672_4_k_cu_5120607d4cuda3std6ranges3__45__cpo4sizeE:
	.zero		1
	.type		_ZN34_INTERNAL_ccf6b672_4_k_cu_5120607d6thrust24THRUST_300001_SM_1000_NS12placeholders2_2E,@object
	.size		_ZN34_INTERNAL_ccf6b672_4_k_cu_5120607d6thrust24THRUST_300001_SM_1000_NS12placeholders2_2E,(_ZN34_INTERNAL_ccf6b672_4_k_cu_5120607d4cuda3std3__45__cpo6cbeginE - _ZN34_INTERNAL_ccf6b672_4_k_cu_5120607d6thrust24THRUST_300001_SM_1000_NS12placeholders2_2E)
_ZN34_INTERNAL_ccf6b672_4_k_cu_5120607d6thrust24THRUST_300001_SM_1000_NS12placeholders2_2E:
	.zero		1
	.type		_ZN34_INTERNAL_ccf6b672_4_k_cu_5120607d4cuda3std3__45__cpo6cbeginE,@object
	.size		_ZN34_INTERNAL_ccf6b672_4_k_cu_5120607d4cuda3std3__45__cpo6cbeginE,(_ZN34_INTERNAL_ccf6b672_4_k_cu_5120607d4cuda3std6ranges3__45__cpo6cbeginE - _ZN34_INTERNAL_ccf6b672_4_k_cu_5120607d4cuda3std3__45__cpo6cbeginE)
_ZN34_INTERNAL_ccf6b672_4_k_cu_5120607d4cuda3std3__45__cpo6cbeginE:
	.zero		1
	.type		_ZN34_INTERNAL_ccf6b672_4_k_cu_5120607d4cuda3std6ranges3__45__cpo6cbeginE,@object
	.size		_ZN34_INTERNAL_ccf6b672_4_k_cu_5120607d4cuda3std6ranges3__45__cpo6cbeginE,(_ZN34_INTERNAL_ccf6b672_4_k_cu_5120607d6thrust24THRUST_300001_SM_1000_NS12placeholders2_6E - _ZN34_INTERNAL_ccf6b672_4_k_cu_5120607d4cuda3std6ranges3__45__cpo6cbeginE)
_ZN34_INTERNAL_ccf6b672_4_k_cu_5120607d4cuda3std6ranges3__45__cpo6cbeginE:
	.zero		1
	.type		_ZN34_INTERNAL_ccf6b672_4_k_cu_5120607d6thrust24THRUST_300001_SM_1000_NS12placeholders2_6E,@object
	.size		_ZN34_INTERNAL_ccf6b672_4_k_cu_5120607d6thrust24THRUST_300001_SM_1000_NS12placeholders2_6E,(_ZN34_INTERNAL_ccf6b672_4_k_cu_5120607d4cuda3std3__45__cpo7crbeginE - _ZN34_INTERNAL_ccf6b672_4_k_cu_5120607d6thrust24THRUST_300001_SM_1000_NS12placeholders2_6E)
_ZN34_INTERNAL_ccf6b672_4_k_cu_5120607d6thrust24THRUST_300001_SM_1000_NS12placeholders2_6E:
	.zero		1
	.type		_ZN34_INTERNAL_ccf6b672_4_k_cu_5120607d4cuda3std3__45__cpo7crbeginE,@object
	.size		_ZN34_INTERNAL_ccf6b672_4_k_cu_5120607d4cuda3std3__45__cpo7crbeginE,(_ZN34_INTERNAL_ccf6b672_4_k_cu_5120607d4cuda3std6ranges3__45__cpo4nextE - _ZN34_INTERNAL_ccf6b672_4_k_cu_5120607d4cuda3std3__45__cpo7crbeginE)
_ZN34_INTERNAL_ccf6b672_4_k_cu_5120607d4cuda3std3__45__cpo7crbeginE:
	.zero		1
	.type		_ZN34_INTERNAL_ccf6b672_4_k_cu_5120607d4cuda3std6ranges3__45__cpo4nextE,@object
	.size		_ZN34_INTERNAL_ccf6b672_4_k_cu_5120607d4cuda3std6ranges3__45__cpo4nextE,(_ZN34_INTERNAL_ccf6b672_4_k_cu_5120607d4cuda3std6ranges3__45__cpo4swapE - _ZN34_INTERNAL_ccf6b672_4_k_cu_5120607d4cuda3std6ranges3__45__cpo4nextE)
_ZN34_INTERNAL_ccf6b672_4_k_cu_5120607d4cuda3std6ranges3__45__cpo4nextE:
	.zero		1
	.type		_ZN34_INTERNAL_ccf6b672_4_k_cu_5120607d4cuda3std6ranges3__45__cpo4swapE,@object
	.size		_ZN34_INTERNAL_ccf6b672_4_k_cu_5120607d4cuda3std6ranges3__45__cpo4swapE,(_ZN34_INTERNAL_ccf6b672_4_k_cu_5120607d6thrust24THRUST_300001_SM_1000_NS8cuda_cub10par_nosyncE - _ZN34_INTERNAL_ccf6b672_4_k_cu_5120607d4cuda3std6ranges3__45__cpo4swapE)
_ZN34_INTERNAL_ccf6b672_4_k_cu_5120607d4cuda3std6ranges3__45__cpo4swapE:
	.zero		1
	.type		_ZN34_INTERNAL_ccf6b672_4_k_cu_5120607d6thrust24THRUST_300001_SM_1000_NS8cuda_cub10par_nosyncE,@object
	.size		_ZN34_INTERNAL_ccf6b672_4_k_cu_5120607d6thrust24THRUST_300001_SM_1000_NS8cuda_cub10par_nosyncE,(_ZN34_INTERNAL_ccf6b672_4_k_cu_5120607d6thrust24THRUST_300001_SM_1000_NS3seqE - _ZN34_INTERNAL_ccf6b672_4_k_cu_5120607d6thrust24THRUST_300001_SM_1000_NS8cuda_cub10par_nosyncE)
_ZN34_INTERNAL_ccf6b672_4_k_cu_5120607d6thrust24THRUST_300001_SM_1000_NS8cuda_cub10par_nosyncE:
	.zero		1
	.type		_ZN34_INTERNAL_ccf6b672_4_k_cu_5120607d6thrust24THRUST_300001_SM_1000_NS3seqE,@object
	.size		_ZN34_INTERNAL_ccf6b672_4_k_cu_5120607d6thrust24THRUST_300001_SM_1000_NS3seqE,(_ZN34_INTERNAL_ccf6b672_4_k_cu_5120607d4cuda3std3__420unreachable_sentinelE - _ZN34_INTERNAL_ccf6b672_4_k_cu_5120607d6thrust24THRUST_300001_SM_1000_NS3seqE)
_ZN34_INTERNAL_ccf6b672_4_k_cu_5120607d6thrust24THRUST_300001_SM_1000_NS3seqE:
	.zero		1
	.type		_ZN34_INTERNAL_ccf6b672_4_k_cu_5120607d4cuda3std3__420unreachable_sentinelE,@object
	.size		_ZN34_INTERNAL_ccf6b672_4_k_cu_5120607d4cuda3std3__420unreachable_sentinelE,(_ZN34_INTERNAL_ccf6b672_4_k_cu_5120607d4cuda3std6ranges3__45__cpo5ssizeE - _ZN34_INTERNAL_ccf6b672_4_k_cu_5120607d4cuda3std3__420unreachable_sentinelE)
_ZN34_INTERNAL_ccf6b672_4_k_cu_5120607d4cuda3std3__420unreachable_sentinelE:
	.zero		1
	.type		_ZN34_INTERNAL_ccf6b672_4_k_cu_5120607d4cuda3std6ranges3__45__cpo5ssizeE,@object
	.size		_ZN34_INTERNAL_ccf6b672_4_k_cu_5120607d4cuda3std6ranges3__45__cpo5ssizeE,(_ZN34_INTERNAL_ccf6b672_4_k_cu_5120607d6thrust24THRUST_300001_SM_1000_NS12placeholders2_3E - _ZN34_INTERNAL_ccf6b672_4_k_cu_5120607d4cuda3std6ranges3__45__cpo5ssizeE)
_ZN34_INTERNAL_ccf6b672_4_k_cu_5120607d4cuda3std6ranges3__45__cpo5ssizeE:
	.zero		1
	.type		_ZN34_INTERNAL_ccf6b672_4_k_cu_5120607d6thrust24THRUST_300001_SM_1000_NS12placeholders2_3E,@object
	.size		_ZN34_INTERNAL_ccf6b672_4_k_cu_5120607d6thrust24THRUST_300001_SM_1000_NS12placeholders2_3E,(_ZN34_INTERNAL_ccf6b672_4_k_cu_5120607d4cuda3std3__45__cpo4cendE - _ZN34_INTERNAL_ccf6b672_4_k_cu_5120607d6thrust24THRUST_300001_SM_1000_NS12placeholders2_3E)
_ZN34_INTERNAL_ccf6b672_4_k_cu_5120607d6thrust24THRUST_300001_SM_1000_NS12placeholders2_3E:
	.zero		1
	.type		_ZN34_INTERNAL_ccf6b672_4_k_cu_5120607d4cuda3std3__45__cpo4cendE,@object
	.size		_ZN34_INTERNAL_ccf6b672_4_k_cu_5120607d4cuda3std3__45__cpo4cendE,(_ZN34_INTERNAL_ccf6b672_4_k_cu_5120607d4cuda3std6ranges3__45__cpo4cendE - _ZN34_INTERNAL_ccf6b672_4_k_cu_5120607d4cuda3std3__45__cpo4cendE)
_ZN34_INTERNAL_ccf6b672_4_k_cu_5120607d4cuda3std3__45__cpo4cendE:
	.zero		1
	.type		_ZN34_INTERNAL_ccf6b672_4_k_cu_5120607d4cuda3std6ranges3__45__cpo4cendE,@object
	.size		_ZN34_INTERNAL_ccf6b672_4_k_cu_5120607d4cuda3std6ranges3__45__cpo4cendE,(_ZN34_INTERNAL_ccf6b672_4_k_cu_5120607d6thrust24THRUST_300001_SM_1000_NS12placeholders2_7E - _ZN34_INTERNAL_ccf6b672_4_k_cu_5120607d4cuda3std6ranges3__45__cpo4cendE)
_ZN34_INTERNAL_ccf6b672_4_k_cu_5120607d4cuda3std6ranges3__45__cpo4cendE:
	.zero		1
	.type		_ZN34_INTERNAL_ccf6b672_4_k_cu_5120607d6thrust24THRUST_300001_SM_1000_NS12placeholders2_7E,@object
	.size		_ZN34_INTERNAL_ccf6b672_4_k_cu_5120607d6thrust24THRUST_300001_SM_1000_NS12placeholders2_7E,(_ZN34_INTERNAL_ccf6b672_4_k_cu_5120607d4cuda3std3__45__cpo5crendE - _ZN34_INTERNAL_ccf6b672_4_k_cu_5120607d6thrust24THRUST_300001_SM_1000_NS12placeholders2_7E)
_ZN34_INTERNAL_ccf6b672_4_k_cu_5120607d6thrust24THRUST_300001_SM_1000_NS12placeholders2_7E:
	.zero		1
	.type		_ZN34_INTERNAL_ccf6b672_4_k_cu_5120607d4cuda3std3__45__cpo5crendE,@object
	.size		_ZN34_INTERNAL_ccf6b672_4_k_cu_5120607d4cuda3std3__45__cpo5crendE,(_ZN34_INTERNAL_ccf6b672_4_k_cu_5120607d4cuda3std6ranges3__45__cpo4prevE - _ZN34_INTERNAL_ccf6b672_4_k_cu_5120607d4cuda3std3__45__cpo5crendE)
_ZN34_INTERNAL_ccf6b672_4_k_cu_5120607d4cuda3std3__45__cpo5crendE:
	.zero		1
	.type		_ZN34_INTERNAL_ccf6b672_4_k_cu_5120607d4cuda3std6ranges3__45__cpo4prevE,@object
	.size		_ZN34_INTERNAL_ccf6b672_4_k_cu_5120607d4cuda3std6ranges3__45__cpo4prevE,(_ZN34_INTERNAL_ccf6b672_4_k_cu_5120607d4cuda3std6ranges3__45__cpo9iter_moveE - _ZN34_INTERNAL_ccf6b672_4_k_cu_5120607d4cuda3std6ranges3__45__cpo4prevE)
_ZN34_INTERNAL_ccf6b672_4_k_cu_5120607d4cuda3std6ranges3__45__cpo4prevE:
	.zero		1
	.type		_ZN34_INTERNAL_ccf6b672_4_k_cu_5120607d4cuda3std6ranges3__45__cpo9iter_moveE,@object
	.size		_ZN34_INTERNAL_ccf6b672_4_k_cu_5120607d4cuda3std6ranges3__45__cpo9iter_moveE,(_ZN34_INTERNAL_ccf6b672_4_k_cu_5120607d6thrust24THRUST_300001_SM_1000_NS6system6detail10sequential3seqE - _ZN34_INTERNAL_ccf6b672_4_k_cu_5120607d4cuda3std6ranges3__45__cpo9iter_moveE)
_ZN34_INTERNAL_ccf6b672_4_k_cu_5120607d4cuda3std6ranges3__45__cpo9iter_moveE:
	.zero		1
	.type		_ZN34_INTERNAL_ccf6b672_4_k_cu_5120607d6thrust24THRUST_300001_SM_1000_NS6system6detail10sequential3seqE,@object
	.size		_ZN34_INTERNAL_ccf6b672_4_k_cu_5120607d6thrust24THRUST_300001_SM_1000_NS6system6detail10sequential3seqE,(_ZN34_INTERNAL_ccf6b672_4_k_cu_5120607d6thrust24THRUST_300001_SM_1000_NS12placeholders2_9E - _ZN34_INTERNAL_ccf6b672_4_k_cu_5120607d6thrust24THRUST_300001_SM_1000_NS6system6detail10sequential3seqE)
_ZN34_INTERNAL_ccf6b672_4_k_cu_5120607d6thrust24THRUST_300001_SM_1000_NS6system6detail10sequential3seqE:
	.zero		1
	.type		_ZN34_INTERNAL_ccf6b672_4_k_cu_5120607d6thrust24THRUST_300001_SM_1000_NS12placeholders2_9E,@object
	.size		_ZN34_INTERNAL_ccf6b672_4_k_cu_5120607d6thrust24THRUST_300001_SM_1000_NS12placeholders2_9E,(_ZN34_INTERNAL_ccf6b672_4_k_cu_5120607d4cuda3std3__419piecewise_constructE - _ZN34_INTERNAL_ccf6b672_4_k_cu_5120607d6thrust24THRUST_300001_SM_1000_NS12placeholders2_9E)
_ZN34_INTERNAL_ccf6b672_4_k_cu_5120607d6thrust24THRUST_300001_SM_1000_NS12placeholders2_9E:
	.zero		1
	.type		_ZN34_INTERNAL_ccf6b672_4_k_cu_5120607d4cuda3std3__419piecewise_constructE,@object
	.size		_ZN34_INTERNAL_ccf6b672_4_k_cu_5120607d4cuda3std3__419piecewise_constructE,(_ZN34_INTERNAL_ccf6b672_4_k_cu_5120607d4cuda3std6ranges3__45__cpo5cdataE - _ZN34_INTERNAL_ccf6b672_4_k_cu_5120607d4cuda3std3__419piecewise_constructE)
_ZN34_INTERNAL_ccf6b672_4_k_cu_5120607d4cuda3std3__419piecewise_constructE:
	.zero		1
	.type		_ZN34_INTERNAL_ccf6b672_4_k_cu_5120607d4cuda3std6ranges3__45__cpo5cdataE,@object
	.size		_ZN34_INTERNAL_ccf6b672_4_k_cu_5120607d4cuda3std6ranges3__45__cpo5cdataE,(_ZN34_INTERNAL_ccf6b672_4_k_cu_5120607d6thrust24THRUST_300001_SM_1000_NS12placeholders2_1E - _ZN34_INTERNAL_ccf6b672_4_k_cu_5120607d4cuda3std6ranges3__45__cpo5cdataE)
_ZN34_INTERNAL_ccf6b672_4_k_cu_5120607d4cuda3std6ranges3__45__cpo5cdataE:
	.zero		1
	.type		_ZN34_INTERNAL_ccf6b672_4_k_cu_5120607d6thrust24THRUST_300001_SM_1000_NS12placeholders2_1E,@object
	.size		_ZN34_INTERNAL_ccf6b672_4_k_cu_5120607d6thrust24THRUST_300001_SM_1000_NS12placeholders2_1E,(_ZN34_INTERNAL_ccf6b672_4_k_cu_5120607d4cuda3std3__45__cpo3endE - _ZN34_INTERNAL_ccf6b672_4_k_cu_5120607d6thrust24THRUST_300001_SM_1000_NS12placeholders2_1E)
_ZN34_INTERNAL_ccf6b672_4_k_cu_5120607d6thrust24THRUST_300001_SM_1000_NS12placeholders2_1E:
	.zero		1
	.type		_ZN34_INTERNAL_ccf6b672_4_k_cu_5120607d4cuda3std3__45__cpo3endE,@object
	.size		_ZN34_INTERNAL_ccf6b672_4_k_cu_5120607d4cuda3std3__45__cpo3endE,(_ZN34_INTERNAL_ccf6b672_4_k_cu_5120607d4cuda3std6ranges3__45__cpo3endE - _ZN34_INTERNAL_ccf6b672_4_k_cu_5120607d4cuda3std3__45__cpo3endE)
_ZN34_INTERNAL_ccf6b672_4_k_cu_5120607d4cuda3std3__45__cpo3endE:
	.zero		1
	.type		_ZN34_INTERNAL_ccf6b672_4_k_cu_5120607d4cuda3std6ranges3__45__cpo3endE,@object
	.size		_ZN34_INTERNAL_ccf6b672_4_k_cu_5120607d4cuda3std6ranges3__45__cpo3endE,(_ZN34_INTERNAL_ccf6b672_4_k_cu_5120607d6thrust24THRUST_300001_SM_1000_NS12placeholders2_5E - _ZN34_INTERNAL_ccf6b672_4_k_cu_5120607d4cuda3std6ranges3__45__cpo3endE)
_ZN34_INTERNAL_ccf6b672_4_k_cu_5120607d4cuda3std6ranges3__45__cpo3endE:
	.zero		1
	.type		_ZN34_INTERNAL_ccf6b672_4_k_cu_5120607d6thrust24THRUST_300001_SM_1000_NS12placeholders2_5E,@object
	.size		_ZN34_INTERNAL_ccf6b672_4_k_cu_5120607d6thrust24THRUST_300001_SM_1000_NS12placeholders2_5E,(_ZN34_INTERNAL_ccf6b672_4_k_cu_5120607d4cuda3std3__45__cpo4rendE - _ZN34_INTERNAL_ccf6b672_4_k_cu_5120607d6thrust24THRUST_300001_SM_1000_NS12placeholders2_5E)
_ZN34_INTERNAL_ccf6b672_4_k_cu_5120607d6thrust24THRUST_300001_SM_1000_NS12placeholders2_5E:
	.zero		1
	.type		_ZN34_INTERNAL_ccf6b672_4_k_cu_5120607d4cuda3std3__45__cpo4rendE,@object
	.size		_ZN34_INTERNAL_ccf6b672_4_k_cu_5120607d4cuda3std3__45__cpo4rendE,(_ZN34_INTERNAL_ccf6b672_4_k_cu_5120607d4cuda3std6ranges3__45__cpo9iter_swapE - _ZN34_INTERNAL_ccf6b672_4_k_cu_5120607d4cuda3std3__45__cpo4rendE)
_ZN34_INTERNAL_ccf6b672_4_k_cu_5120607d4cuda3std3__45__cpo4rendE:
	.zero		1
	.type		_ZN34_INTERNAL_ccf6b672_4_k_cu_5120607d4cuda3std6ranges3__45__cpo9iter_swapE,@object
	.size		_ZN34_INTERNAL_ccf6b672_4_k_cu_5120607d4cuda3std6ranges3__45__cpo9iter_swapE,(_ZN34_INTERNAL_ccf6b672_4_k_cu_5120607d4cuda3std3__48unexpectE - _ZN34_INTERNAL_ccf6b672_4_k_cu_5120607d4cuda3std6ranges3__45__cpo9iter_swapE)
_ZN34_INTERNAL_ccf6b672_4_k_cu_5120607d4cuda3std6ranges3__45__cpo9iter_swapE:
	.zero		1
	.type		_ZN34_INTERNAL_ccf6b672_4_k_cu_5120607d4cuda3std3__48unexpectE,@object
	.size		_ZN34_INTERNAL_ccf6b672_4_k_cu_5120607d4cuda3std3__48unexpectE,(_ZN34_INTERNAL_ccf6b672_4_k_cu_5120607d6thrust24THRUST_300001_SM_1000_NS8cuda_cub3parE - _ZN34_INTERNAL_ccf6b672_4_k_cu_5120607d4cuda3std3__48unexpectE)
_ZN34_INTERNAL_ccf6b672_4_k_cu_5120607d4cuda3std3__48unexpectE:
	.zero		1
	.type		_ZN34_INTERNAL_ccf6b672_4_k_cu_5120607d6thrust24THRUST_300001_SM_1000_NS8cuda_cub3parE,@object
	.size		_ZN34_INTERNAL_ccf6b672_4_k_cu_5120607d6thrust24THRUST_300001_SM_1000_NS8cuda_cub3parE,(.L_29 - _ZN34_INTERNAL_ccf6b672_4_k_cu_5120607d6thrust24THRUST_300001_SM_1000_NS8cuda_cub3parE)
_ZN34_INTERNAL_ccf6b672_4_k_cu_5120607d6thrust24THRUST_300001_SM_1000_NS8cuda_cub3parE:
	.zero		1
.L_29:


//--------------------- .nv.constant0._ZN3cub18CUB_300001_SM_10006detail11EmptyKernelIvEEvv --------------------------
	.section	.nv.constant0._ZN3cub18CUB_300001_SM_10006detail11EmptyKernelIvEEvv,"a",@progbits
	.sectionflags	@""
	.align	4
.nv.constant0._ZN3cub18CUB_300001_SM_10006detail11EmptyKernelIvEEvv:
	.zero		896


//--------------------- .nv.constant0._Z19createnewedgestreamPiP11edgeingraphiiS_S_ --------------------------
	.section	.nv.constant0._Z19createnewedgestreamPiP11edgeingraphiiS_S_,"a",@progbits
	.sectionflags	@""
	.align	4
.nv.constant0._Z19createnewedgestreamPiP11edgeingraphiiS_S_:
	.zero		936


//--------------------- .nv.constant0._Z19createSuperVerticesPii --------------------------
	.section	.nv.constant0._Z19createSuperVerticesPii,"a",@progbits
	.sectionflags	@""
	.align	4
.nv.constant0._Z19createSuperVerticesPii:
	.zero		908


//--------------------- .nv.constant0._Z21createSusscessorArrayPiS_S_S_ii --------------------------
	.section	.nv.constant0._Z21createSusscessorArrayPiS_S_S_ii,"a",@progbits
	.sectionflags	@""
	.align	4
.nv.constant0._Z21createSusscessorArrayPiS_S_S_ii:
	.zero		936


//--------------------- SYMBOLS --------------------------

	.type		.nv.reservedSmem.offset0,@object
	.size		.nv.reservedSmem.offset0,0x4
